	.target	sm_90a

	.elftype	@"ET_EXEC"


//--------------------- .note.nv.tkinfo           --------------------------
	.section	.note.nv.tkinfo,"",@"SHT_NOTE"
	.sectionflags	@"SHF_NOTE_NV_TKINFO"
	.tkinfo
        /*0018*/ 	.word	0x00000002
        /*0030*/ 	.string	""
        /*0030*/ 	.string	"ptxas"
        /*0030*/ 	.string	"Cuda compilation tools, release 13.0, V13.0.88"
        /*0030*/ 	.string	"Build cuda_13.0.r13.0/compiler.36424714_0"
        /*0030*/ 	.string	"-v  -suppress-debug-info  -lineinfo  -arch sm_90a "



//--------------------- .note.nv.cuinfo           --------------------------
	.section	.note.nv.cuinfo,"",@"SHT_NOTE"
	.sectionflags	@"SHF_NOTE_NV_CUINFO"
        /*0018*/ 	.short	0x0002
        /*001a*/ 	.short	0x005a
        /*001c*/ 	.short	0x0082
	.zero		2


//--------------------- .nv.info                  --------------------------
	.section	.nv.info,"",@"SHT_CUDA_INFO"
	.align	4


	//----- nvinfo : EIATTR_REGCOUNT
	.align		4
        /*0000*/ 	.byte	0x04, 0x2f
        /*0002*/ 	.short	(.L_1 - .L_0)
	.align		4
.L_0:
        /*0004*/ 	.word	index@(matmul_kernel)
        /*0008*/ 	.word	0x000000ff


	//----- nvinfo : EIATTR_FRAME_SIZE
	.align		4
.L_1:
        /*000c*/ 	.byte	0x04, 0x11
        /*000e*/ 	.short	(.L_3 - .L_2)
	.align		4
.L_2:
        /*0010*/ 	.word	index@(matmul_kernel)
        /*0014*/ 	.word	0x00000340


	//----- nvinfo : EIATTR_MIN_STACK_SIZE
	.align		4
.L_3:
        /*0018*/ 	.byte	0x04, 0x12
        /*001a*/ 	.short	(.L_5 - .L_4)
	.align		4
.L_4:
        /*001c*/ 	.word	index@(matmul_kernel)
        /*0020*/ 	.word	0x00000340
.L_5:


//--------------------- .nv.compat                --------------------------
	.section	.nv.compat,"",@"SHT_CUDA_COMPAT_INFO"
	.align	4
        /*0000*/ 	.byte	0x02, 0x09, 0x01, 0x00, 0x02, 0x02, 0x04, 0x00, 0x02, 0x05, 0x05, 0x00, 0x03, 0x07, 0x01, 0x01
        /*0010*/ 	.byte	0x02, 0x03, 0x00, 0x00, 0x02, 0x06, 0x01, 0x00, 0x04, 0x0b, 0x08, 0x00, 0x00, 0x00, 0x00, 0x00
        /*0020*/ 	.byte	0x00, 0x00, 0x00, 0x00


//--------------------- .nv.info.matmul_kernel    --------------------------
	.section	.nv.info.matmul_kernel,"",@"SHT_CUDA_INFO"
	.sectionflags	@""
	.align	4


	//----- nvinfo : EIATTR_CUDA_API_VERSION
	.align		4
        /*0000*/ 	.byte	0x04, 0x37
        /*0002*/ 	.short	(.L_7 - .L_6)
.L_6:
        /*0004*/ 	.word	0x00000082


	//----- nvinfo : EIATTR_KPARAM_INFO
	.align		4
.L_7:
        /*0008*/ 	.byte	0x04, 0x17
        /*000a*/ 	.short	(.L_9 - .L_8)
.L_8:
        /*000c*/ 	.word	0x00000000
        /*0010*/ 	.short	0x000d
        /*0012*/ 	.short	0x0048
        /*0014*/ 	.byte	0x00, 0xf4, 0x21, 0x00


	//----- nvinfo : EIATTR_KPARAM_INFO
	.align		4
.L_9:
        /*0018*/ 	.byte	0x04, 0x17
        /*001a*/ 	.short	(.L_11 - .L_10)
.L_10:
        /*001c*/ 	.word	0x00000000
        /*0020*/ 	.short	0x000c
        /*0022*/ 	.short	0x0040
        /*0024*/ 	.byte	0x00, 0xf4, 0x21, 0x00


	//----- nvinfo : EIATTR_KPARAM_INFO
	.align		4
.L_11:
        /*0028*/ 	.byte	0x04, 0x17
        /*002a*/ 	.short	(.L_13 - .L_12)
.L_12:
        /*002c*/ 	.word	0x00000000
        /*0030*/ 	.short	0x000b
        /*0032*/ 	.short	0x0038
        /*0034*/ 	.byte	0x00, 0xf0, 0x11, 0x00


	//----- nvinfo : EIATTR_KPARAM_INFO
	.align		4
.L_13:
        /*0038*/ 	.byte	0x04, 0x17
        /*003a*/ 	.short	(.L_15 - .L_14)
.L_14:
        /*003c*/ 	.word	0x00000000
        /*0040*/ 	.short	0x000a
        /*0042*/ 	.short	0x0034
        /*0044*/ 	.byte	0x00, 0xf0, 0x11, 0x00


	//----- nvinfo : EIATTR_KPARAM_INFO
	.align		4
.L_15:
        /*0048*/ 	.byte	0x04, 0x17
        /*004a*/ 	.short	(.L_17 - .L_16)
.L_16:
        /*004c*/ 	.word	0x00000000
        /*0050*/ 	.short	0x0009
        /*0052*/ 	.short	0x0030
        /*0054*/ 	.byte	0x00, 0xf0, 0x11, 0x00


	//----- nvinfo : EIATTR_KPARAM_INFO
	.align		4
.L_17:
        /*0058*/ 	.byte	0x04, 0x17
        /*005a*/ 	.short	(.L_19 - .L_18)
.L_18:
        /*005c*/ 	.word	0x00000000
        /*0060*/ 	.short	0x0008
        /*0062*/ 	.short	0x002c
        /*0064*/ 	.byte	0x00, 0xf0, 0x11, 0x00


	//----- nvinfo : EIATTR_KPARAM_INFO
	.align		4
.L_19:
        /*0068*/ 	.byte	0x04, 0x17
        /*006a*/ 	.short	(.L_21 - .L_20)
.L_20:
        /*006c*/ 	.word	0x00000000
        /*0070*/ 	.short	0x0007
        /*0072*/ 	.short	0x0028
        /*0074*/ 	.byte	0x00, 0xf0, 0x11, 0x00


	//----- nvinfo : EIATTR_KPARAM_INFO
	.align		4
.L_21:
        /*0078*/ 	.byte	0x04, 0x17
        /*007a*/ 	.short	(.L_23 - .L_22)
.L_22:
        /*007c*/ 	.word	0x00000000
        /*0080*/ 	.short	0x0006
        /*0082*/ 	.short	0x0024
        /*0084*/ 	.byte	0x00, 0xf0, 0x11, 0x00


	//----- nvinfo : EIATTR_KPARAM_INFO
	.align		4
.L_23:
        /*0088*/ 	.byte	0x04, 0x17
        /*008a*/ 	.short	(.L_25 - .L_24)
.L_24:
        /*008c*/ 	.word	0x00000000
        /*0090*/ 	.short	0x0005
        /*0092*/ 	.short	0x0020
        /*0094*/ 	.byte	0x00, 0xf0, 0x11, 0x00


	//----- nvinfo : EIATTR_KPARAM_INFO
	.align		4
.L_25:
        /*0098*/ 	.byte	0x04, 0x17
        /*009a*/ 	.short	(.L_27 - .L_26)
.L_26:
        /*009c*/ 	.word	0x00000000
        /*00a0*/ 	.short	0x0004
        /*00a2*/ 	.short	0x001c
        /*00a4*/ 	.byte	0x00, 0xf0, 0x11, 0x00


	//----- nvinfo : EIATTR_KPARAM_INFO
	.align		4
.L_27:
        /*00a8*/ 	.byte	0x04, 0x17
        /*00aa*/ 	.short	(.L_29 - .L_28)
.L_28:
        /*00ac*/ 	.word	0x00000000
        /*00b0*/ 	.short	0x0003
        /*00b2*/ 	.short	0x0018
        /*00b4*/ 	.byte	0x00, 0xf0, 0x11, 0x00


	//----- nvinfo : EIATTR_KPARAM_INFO
	.align		4
.L_29:
        /*00b8*/ 	.byte	0x04, 0x17
        /*00ba*/ 	.short	(.L_31 - .L_30)
.L_30:
        /*00bc*/ 	.word	0x00000000
        /*00c0*/ 	.short	0x0002
        /*00c2*/ 	.short	0x0010
        /*00c4*/ 	.byte	0x00, 0xf4, 0x21, 0x00


	//----- nvinfo : EIATTR_KPARAM_INFO
	.align		4
.L_31:
        /*00c8*/ 	.byte	0x04, 0x17
        /*00ca*/ 	.short	(.L_33 - .L_32)
.L_32:
        /*00cc*/ 	.word	0x00000000
        /*00d0*/ 	.short	0x0001
        /*00d2*/ 	.short	0x0008
        /*00d4*/ 	.byte	0x00, 0xf4, 0x21, 0x00


	//----- nvinfo : EIATTR_KPARAM_INFO
	.align		4
.L_33:
        /*00d8*/ 	.byte	0x04, 0x17
        /*00da*/ 	.short	(.L_35 - .L_34)
.L_34:
        /*00dc*/ 	.word	0x00000000
        /*00e0*/ 	.short	0x0000
        /*00e2*/ 	.short	0x0000
        /*00e4*/ 	.byte	0x00, 0xf4, 0x21, 0x00


	//----- nvinfo : EIATTR_SPARSE_MMA_MASK
	.align		4
.L_35:
        /*00e8*/ 	.byte	0x03, 0x50
        /*00ea*/ 	.short	0x0000


	//----- nvinfo : EIATTR_MAXREG_COUNT
	.align		4
        /*00ec*/ 	.byte	0x03, 0x1b
        /*00ee*/ 	.short	0x00ff


	//----- nvinfo : EIATTR_NUM_BARRIERS
	.align		4
        /*00f0*/ 	.byte	0x02, 0x4c
        /*00f2*/ 	.byte	0x01
	.zero		1


	//----- nvinfo : EIATTR_ANNOTATIONS
	.align		4
        /*00f4*/ 	.byte	0x04, 0x55
        /*00f6*/ 	.short	(.L_37 - .L_36)


	//   ....[0]....
.L_36:
        /*00f8*/ 	.word	0x00000001
        /*00fc*/ 	.byte	0x50, 0x05, 0x00, 0x00, 0x01, 0x00, 0x00, 0x00, 0xb0, 0x05, 0x00, 0x00, 0x01, 0x00, 0x00, 0x00
        /* <DEDUP_REMOVED lines=386> */
        /*192c*/ 	.byte	0x40, 0xb9, 0x00, 0x00, 0x01, 0x00, 0x00, 0x00, 0x60, 0xb9, 0x00, 0x00


	//----- nvinfo : EIATTR_MERCURY_ISA_VERSION
	.align		4
.L_37:
        /*1938*/ 	.byte	0x03, 0x5f
        /*193a*/ 	.short	0x0101


	//----- nvinfo : EIATTR_EXIT_INSTR_OFFSETS
	.align		4
        /*193c*/ 	.byte	0x04, 0x1c
        /*193e*/ 	.short	(.L_39 - .L_38)


	//   ....[0]....
.L_38:
        /*1940*/ 	.word	0x0000c170


	//   ....[1]....
        /*1944*/ 	.word	0x0000c1a0


	//----- nvinfo : EIATTR_REQNTID
	.align		4
.L_39:
        /*1948*/ 	.byte	0x04, 0x10
        /*194a*/ 	.short	(.L_41 - .L_40)
.L_40:
        /*194c*/ 	.word	0x00000080
        /*1950*/ 	.word	0x00000001
        /*1954*/ 	.word	0x00000001


	//----- nvinfo : EIATTR_CBANK_PARAM_SIZE
	.align		4
.L_41:
        /*1958*/ 	.byte	0x03, 0x19
        /*195a*/ 	.short	0x0050


	//----- nvinfo : EIATTR_PARAM_CBANK
	.align		4
        /*195c*/ 	.byte	0x04, 0x0a
        /*195e*/ 	.short	(.L_43 - .L_42)
	.align		4
.L_42:
        /*1960*/ 	.word	index@(.nv.constant0.matmul_kernel)
        /*1964*/ 	.short	0x0210
        /*1966*/ 	.short	0x0050


	//----- nvinfo : EIATTR_SW_WAR
	.align		4
.L_43:
        /*1968*/ 	.byte	0x04, 0x36
        /*196a*/ 	.short	(.L_45 - .L_44)
.L_44:
        /*196c*/ 	.word	0x00000008
.L_45:


//--------------------- .nv.callgraph             --------------------------
	.section	.nv.callgraph,"",@"SHT_CUDA_CALLGRAPH"
	.align	4
	.sectionentsize	8
	.align		4
        /*0000*/ 	.word	0x00000000
	.align		4
        /*0004*/ 	.word	0xffffffff
	.align		4
        /*0008*/ 	.word	0x00000000
	.align		4
        /*000c*/ 	.word	0xfffffffe
	.align		4
        /*0010*/ 	.word	0x00000000
	.align		4
        /*0014*/ 	.word	0xfffffffd
	.align		4
        /*0018*/ 	.word	0x00000000
	.align		4
        /*001c*/ 	.word	0xfffffffc


//--------------------- .text.matmul_kernel       --------------------------
	.section	.text.matmul_kernel,"ax",@progbits
	.align	128
        .global         matmul_kernel
        .type           matmul_kernel,@function
        .size           matmul_kernel,(.L_x_3 - matmul_kernel)
        .other          matmul_kernel,@"STO_CUDA_ENTRY STV_DEFAULT"
matmul_kernel:
.text.matmul_kernel:
[----:B------:R-:W0:Y:S08]  /*0000*/  LDC R1, c[0x0][0x28] ;  /* 0x00000a00ff017b82 */ /* 0x000e300000000800 */
[----:B------:R-:W1:Y:S01]  /*0010*/  LDC.64 R32, c[0x0][0x228] ;  /* 0x00008a00ff207b82 */ /* 0x000e620000000a00 */
[----:B------:R-:W2:Y:S01]  /*0020*/  S2R R5, SR_CTAID.X ;  /* 0x0000000000057919 */ /* 0x000ea20000002500 */
[----:B0-----:R-:W-:Y:S01]  /*0030*/  VIADD R1, R1, 0xfffffcc0 ;  /* 0xfffffcc001017836 */ /* 0x001fe20000000000 */
[----:B------:R-:W-:Y:S01]  /*0040*/  UMOV UR4, 0x400 ;  /* 0x0000040000047882 */ /* 0x000fe20000000000 */
[----:B------:R-:W-:Y:S01]  /*0050*/  ULDC.64 UR6, c[0x0][0x208] ;  /* 0x0000820000067ab9 */ /* 0x000fe20000000a00 */
[----:B------:R-:W0:Y:S01]  /*0060*/  S2R R21, SR_TID.X ;  /* 0x0000000000157919 */ /* 0x000e220000002100 */
[----:B------:R-:W-:-:S02]  /*0070*/  CS2R R24, SRZ ;  /* 0x0000000000187805 */ /* 0x000fc4000001ff00 */
[----:B------:R-:W-:Y:S01]  /*0080*/  CS2R R26, SRZ ;  /* 0x00000000001a7805 */ /* 0x000fe2000001ff00 */
[----:B------:R-:W3:Y:S01]  /*0090*/  LDC R19, c[0x0][0x230] ;  /* 0x00008c00ff137b82 */ /* 0x000ee20000000800 */
[----:B------:R-:W-:Y:S02]  /*00a0*/  CS2R R28, SRZ ;  /* 0x00000000001c7805 */ /* 0x000fe4000001ff00 */
[----:B------:R-:W-:-:S05]  /*00b0*/  CS2R R30, SRZ ;  /* 0x00000000001e7805 */ /* 0x000fca000001ff00 */
[----:B------:R-:W4:Y:S01]  /*00c0*/  S2UR UR5, SR_CgaCtaId ;  /* 0x00000000000579c3 */ /* 0x000f220000008800 */
[----:B-1----:R-:W-:-:S05]  /*00d0*/  VIADD R0, R33, 0xf ;  /* 0x0000000f21007836 */ /* 0x002fca0000000000 */
[----:B------:R-:W-:Y:S01]  /*00e0*/  SHF.R.S32.HI R3, RZ, 0x1f, R0 ;  /* 0x0000001fff037819 */ /* 0x000fe20000011400 */
[----:B---3--:R-:W-:-:S03]  /*00f0*/  VIADD R19, R19, 0x7f ;  /* 0x0000007f13137836 */ /* 0x008fc60000000000 */
[----:B------:R-:W-:Y:S02]  /*0100*/  LEA.HI R3, R3, R0, RZ, 0x4 ;  /* 0x0000000003037211 */ /* 0x000fe400078f20ff */
[----:B--2---:R-:W-:Y:S02]  /*0110*/  IABS R8, R5 ;  /* 0x0000000500087213 */ /* 0x004fe40000000000 */
[----:B------:R-:W-:Y:S02]  /*0120*/  SHF.R.S32.HI R3, RZ, 0x4, R3 ;  /* 0x00000004ff037819 */ /* 0x000fe40000011403 */
[----:B0-----:R-:W-:Y:S01]  /*0130*/  LOP3.LUT R44, R21, 0x7f, RZ, 0xc0, !PT ;  /* 0x0000007f152c7812 */ /* 0x001fe200078ec0ff */
[----:B----4-:R-:W-:Y:S02]  /*0140*/  ULEA UR4, UR5, UR4, 0x18 ;  /* 0x0000000405047291 */ /* 0x010fe4000f8ec03f */
[----:B------:R-:W-:-:S05]  /*0150*/  IMAD.SHL.U32 R4, R3, 0x8, RZ ;  /* 0x0000000803047824 */ /* 0x000fca00078e00ff */
[-C--:B------:R-:W-:Y:S02]  /*0160*/  IABS R7, R4.reuse ;  /* 0x0000000400077213 */ /* 0x080fe40000000000 */
[----:B------:R-:W-:Y:S02]  /*0170*/  IABS R10, R4 ;  /* 0x00000004000a7213 */ /* 0x000fe40000000000 */
[----:B------:R-:W0:Y:S08]  /*0180*/  I2F.RP R0, R7 ;  /* 0x0000000700007306 */ /* 0x000e300000209400 */
[----:B0-----:R-:W0:Y:S02]  /*0190*/  MUFU.RCP R0, R0 ;  /* 0x0000000000007308 */ /* 0x001e240000001000 */
[----:B0-----:R-:W-:-:S02]  /*01a0*/  VIADD R2, R0, 0xffffffe ;  /* 0x0ffffffe00027836 */ /* 0x001fc40000000000 */
[----:B------:R-:W-:-:S04]  /*01b0*/  IMAD.MOV R0, RZ, RZ, -R10 ;  /* 0x000000ffff007224 */ /* 0x000fc800078e0a0a */
[----:B------:R0:W1:Y:S02]  /*01c0*/  F2I.FTZ.U32.TRUNC.NTZ R3, R2 ;  /* 0x0000000200037305 */ /* 0x000064000021f000 */
[----:B0-----:R-:W-:Y:S02]  /*01d0*/  IMAD.MOV.U32 R2, RZ, RZ, RZ ;  /* 0x000000ffff027224 */ /* 0x001fe400078e00ff */
[----:B-1----:R-:W-:-:S04]  /*01e0*/  IMAD.MOV R6, RZ, RZ, -R3 ;  /* 0x000000ffff067224 */ /* 0x002fc800078e0a03 */
[----:B------:R-:W-:Y:S02]  /*01f0*/  IMAD R9, R6, R7, RZ ;  /* 0x0000000706097224 */ /* 0x000fe400078e02ff */
[----:B------:R-:W-:Y:S02]  /*0200*/  IMAD.MOV.U32 R6, RZ, RZ, R8 ;  /* 0x000000ffff067224 */ /* 0x000fe400078e0008 */
[----:B------:R-:W-:-:S06]  /*0210*/  IMAD.HI.U32 R3, R3, R9, R2 ;  /* 0x0000000903037227 */ /* 0x000fcc00078e0002 */
[----:B------:R-:W-:-:S04]  /*0220*/  IMAD.HI.U32 R3, R3, R6, RZ ;  /* 0x0000000603037227 */ /* 0x000fc800078e00ff */
[----:B------:R-:W-:-:S05]  /*0230*/  IMAD R0, R3, R0, R6 ;  /* 0x0000000003007224 */ /* 0x000fca00078e0206 */
[----:B------:R-:W-:-:S13]  /*0240*/  ISETP.GT.U32.AND P1, PT, R7, R0, PT ;  /* 0x000000000700720c */ /* 0x000fda0003f24070 */
[----:B------:R-:W-:Y:S02]  /*0250*/  @!P1 IMAD.IADD R0, R0, 0x1, -R7 ;  /* 0x0000000100009824 */ /* 0x000fe400078e0a07 */
[----:B------:R-:W-:Y:S01]  /*0260*/  @!P1 VIADD R3, R3, 0x1 ;  /* 0x0000000103039836 */ /* 0x000fe20000000000 */
[----:B------:R-:W-:Y:S02]  /*0270*/  ISETP.NE.AND P1, PT, R4, RZ, PT ;  /* 0x000000ff0400720c */ /* 0x000fe40003f25270 */
[----:B------:R-:W-:Y:S02]  /*0280*/  ISETP.GE.U32.AND P0, PT, R0, R7, PT ;  /* 0x000000070000720c */ /* 0x000fe40003f06070 */
[----:B------:R-:W-:-:S04]  /*0290*/  LOP3.LUT R0, R5, R4, RZ, 0x3c, !PT ;  /* 0x0000000405007212 */ /* 0x000fc800078e3cff */
[----:B------:R-:W-:Y:S01]  /*02a0*/  ISETP.GE.AND P2, PT, R0, RZ, PT ;  /* 0x000000ff0000720c */ /* 0x000fe20003f46270 */
[----:B------:R-:W-:-:S06]  /*02b0*/  VIADD R0, R32, 0x7f ;  /* 0x0000007f20007836 */ /* 0x000fcc0000000000 */
[----:B------:R-:W-:-:S04]  /*02c0*/  @P0 VIADD R3, R3, 0x1 ;  /* 0x0000000103030836 */ /* 0x000fc80000000000 */
[----:B------:R-:W-:Y:S01]  /*02d0*/  IMAD.MOV.U32 R2, RZ, RZ, R3 ;  /* 0x000000ffff027224 */ /* 0x000fe200078e0003 */
[----:B------:R-:W-:-:S03]  /*02e0*/  SHF.R.S32.HI R3, RZ, 0x1f, R0 ;  /* 0x0000001fff037819 */ /* 0x000fc60000011400 */
[----:B------:R-:W-:Y:S01]  /*02f0*/  @!P2 IMAD.MOV R2, RZ, RZ, -R2 ;  /* 0x000000ffff02a224 */ /* 0x000fe200078e0a02 */
[----:B------:R-:W-:Y:S02]  /*0300*/  @!P1 LOP3.LUT R2, RZ, R4, RZ, 0x33, !PT ;  /* 0x00000004ff029212 */ /* 0x000fe400078e33ff */
[----:B------:R-:W-:-:S03]  /*0310*/  LEA.HI R3, R3, R0, RZ, 0x7 ;  /* 0x0000000003037211 */ /* 0x000fc600078f38ff */
[----:B------:R-:W-:Y:S02]  /*0320*/  IMAD.SHL.U32 R6, R2, 0x8, RZ ;  /* 0x0000000802067824 */ /* 0x000fe400078e00ff */
[----:B------:R-:W-:-:S03]  /*0330*/  IMAD.MOV R2, RZ, RZ, -R2 ;  /* 0x000000ffff027224 */ /* 0x000fc600078e0a02 */
[----:B------:R-:W-:Y:S01]  /*0340*/  LEA.HI.SX32 R3, R3, -R6, 0x19 ;  /* 0x8000000603037211 */ /* 0x000fe200078fcaff */
[----:B------:R-:W-:-:S03]  /*0350*/  IMAD R4, R4, R2, R5 ;  /* 0x0000000204047224 */ /* 0x000fc600078e0205 */
[----:B------:R-:W-:Y:S02]  /*0360*/  VIMNMX R11, R3, 0x8, PT ;  /* 0x00000008030b7848 */ /* 0x000fe40003fe0100 */
[----:B------:R-:W-:Y:S02]  /*0370*/  IABS R9, R4 ;  /* 0x0000000400097213 */ /* 0x000fe40000000000 */
[----:B------:R-:W-:-:S04]  /*0380*/  IABS R7, R11 ;  /* 0x0000000b00077213 */ /* 0x000fc80000000000 */
[----:B------:R-:W0:Y:S08]  /*0390*/  I2F.RP R0, R7 ;  /* 0x0000000700007306 */ /* 0x000e300000209400 */
[----:B0-----:R-:W0:Y:S02]  /*03a0*/  MUFU.RCP R0, R0 ;  /* 0x0000000000007308 */ /* 0x001e240000001000 */
[----:B0-----:R-:W-:-:S06]  /*03b0*/  VIADD R3, R0, 0xffffffe ;  /* 0x0ffffffe00037836 */ /* 0x001fcc0000000000 */
[----:B------:R-:W0:Y:S02]  /*03c0*/  F2I.FTZ.U32.TRUNC.NTZ R3, R3 ;  /* 0x0000000300037305 */ /* 0x000e24000021f000 */
[----:B0-----:R-:W-:-:S04]  /*03d0*/  IMAD.MOV R8, RZ, RZ, -R3 ;  /* 0x000000ffff087224 */ /* 0x001fc800078e0a03 */
[----:B------:R-:W-:Y:S01]  /*03e0*/  IMAD.MOV.U32 R2, RZ, RZ, R8 ;  /* 0x000000ffff027224 */ /* 0x000fe200078e0008 */
[----:B------:R-:W-:-:S03]  /*03f0*/  IABS R8, R11 ;  /* 0x0000000b00087213 */ /* 0x000fc60000000000 */
[----:B------:R-:W-:Y:S02]  /*0400*/  IMAD R5, R2, R7, RZ ;  /* 0x0000000702057224 */ /* 0x000fe400078e02ff */
[----:B------:R-:W-:Y:S02]  /*0410*/  IMAD.MOV.U32 R2, RZ, RZ, RZ ;  /* 0x000000ffff027224 */ /* 0x000fe400078e00ff */
[----:B------:R-:W-:Y:S02]  /*0420*/  IMAD.MOV R0, RZ, RZ, -R8 ;  /* 0x000000ffff007224 */ /* 0x000fe400078e0a08 */
        /* <DEDUP_REMOVED lines=9> */
[----:B------:R-:W-:-:S07]  /*04c0*/  ISETP.GE.AND P2, PT, R0, RZ, PT ;  /* 0x000000ff0000720c */ /* 0x000fce0003f46270 */
[----:B------:R-:W-:Y:S01]  /*04d0*/  @P0 VIADD R2, R2, 0x1 ;  /* 0x0000000102020836 */ /* 0x000fe20000000000 */
[----:B------:R-:W-:-:S05]  /*04e0*/  ISETP.GE.AND P0, PT, R19, 0x80, PT ;  /* 0x000000801300780c */ /* 0x000fca0003f06270 */
[----:B------:R-:W-:Y:S01]  /*04f0*/  @!P2 IMAD.MOV R2, RZ, RZ, -R2 ;  /* 0x000000ffff02a224 */ /* 0x000fe200078e0a02 */
[----:B------:R-:W-:-:S05]  /*0500*/  @!P1 LOP3.LUT R2, RZ, R11, RZ, 0x33, !PT ;  /* 0x0000000bff029212 */ /* 0x000fca00078e33ff */
[----:B------:R-:W-:Y:S02]  /*0510*/  IMAD.MOV R0, RZ, RZ, -R2 ;  /* 0x000000ffff007224 */ /* 0x000fe400078e0a02 */
[----:B------:R-:W-:Y:S02]  /*0520*/  IMAD.SHL.U32 R45, R2, 0x10, RZ ;  /* 0x00000010022d7824 */ /* 0x000fe400078e00ff */
[----:B------:R-:W-:Y:S02]  /*0530*/  IMAD R0, R11, R0, R4 ;  /* 0x000000000b007224 */ /* 0x000fe400078e0204 */
[C---:B------:R-:W-:Y:S01]  /*0540*/  VIADD R34, R45.reuse, 0x1 ;  /* 0x000000012d227836 */ /* 0x040fe20000000000 */
[----:B------:R0:W-:Y:S01]  /*0550*/  STL [R1+0x2e4], R45 ;  /* 0x0002e42d01007387 */ /* 0x0001e20000100800 */
[----:B------:R-:W-:Y:S02]  /*0560*/  IMAD.IADD R0, R6, 0x1, R0 ;  /* 0x0000000106007824 */ /* 0x000fe400078e0200 */
[----:B------:R-:W-:-:S02]  /*0570*/  VIADD R35, R45, 0x2 ;  /* 0x000000022d237836 */ /* 0x000fc40000000000 */
[----:B------:R-:W-:Y:S02]  /*0580*/  IMAD R14, R0, 0x80, R44 ;  /* 0x00000080000e7824 */ /* 0x000fe400078e022c */
[C---:B------:R-:W-:Y:S02]  /*0590*/  VIADD R36, R45.reuse, 0x3 ;  /* 0x000000032d247836 */ /* 0x040fe40000000000 */
[C---:B------:R-:W-:Y:S01]  /*05a0*/  VIADD R37, R45.reuse, 0x4 ;  /* 0x000000042d257836 */ /* 0x040fe20000000000 */
[----:B------:R0:W-:Y:S01]  /*05b0*/  STL [R1+0x2fc], R14 ;  /* 0x0002fc0e01007387 */ /* 0x0001e20000100800 */
[C---:B------:R-:W-:Y:S02]  /*05c0*/  VIADD R38, R45.reuse, 0x5 ;  /* 0x000000052d267836 */ /* 0x040fe40000000000 */
[C---:B------:R-:W-:Y:S02]  /*05d0*/  VIADD R39, R45.reuse, 0x6 ;  /* 0x000000062d277836 */ /* 0x040fe40000000000 */
[----:B------:R-:W-:-:S02]  /*05e0*/  VIADD R40, R45, 0x7 ;  /* 0x000000072d287836 */ /* 0x000fc40000000000 */
[C---:B------:R-:W-:Y:S02]  /*05f0*/  VIADD R41, R45.reuse, 0x8 ;  /* 0x000000082d297836 */ /* 0x040fe40000000000 */
[C---:B------:R-:W-:Y:S02]  /*0600*/  VIADD R42, R45.reuse, 0x9 ;  /* 0x000000092d2a7836 */ /* 0x040fe40000000000 */
[C---:B------:R-:W-:Y:S02]  /*0610*/  VIADD R43, R45.reuse, 0xa ;  /* 0x0000000a2d2b7836 */ /* 0x040fe40000000000 */
[C---:B------:R-:W-:Y:S02]  /*0620*/  VIADD R20, R45.reuse, 0xb ;  /* 0x0000000b2d147836 */ /* 0x040fe40000000000 */
[C---:B------:R-:W-:Y:S02]  /*0630*/  VIADD R13, R45.reuse, 0xc ;  /* 0x0000000c2d0d7836 */ /* 0x040fe40000000000 */
[----:B------:R-:W-:-:S02]  /*0640*/  VIADD R8, R45, 0xd ;  /* 0x0000000d2d087836 */ /* 0x000fc40000000000 */
[C---:B------:R-:W-:Y:S02]  /*0650*/  VIADD R11, R45.reuse, 0xe ;  /* 0x0000000e2d0b7836 */ /* 0x040fe40000000000 */
[----:B------:R-:W-:Y:S01]  /*0660*/  VIADD R12, R45, 0xf ;  /* 0x0000000f2d0c7836 */ /* 0x000fe20000000000 */
[----:B0-----:R-:W-:Y:S06]  /*0670*/  @!P0 BRA `(.L_x_0) ;  /* 0x000000b000b08947 */ /* 0x001fec0003800000 */
[----:B------:R-:W-:Y:S01]  /*0680*/  IABS R7, R32 ;  /* 0x0000002000077213 */ /* 0x000fe20000000000 */
[----:B------:R-:W-:Y:S01]  /*0690*/  ULDC UR60, c[0x0][0x23c] ;  /* 0x00008f00003c7ab9 */ /* 0x000fe20000000800 */
[----:B------:R-:W-:Y:S01]  /*06a0*/  IABS R23, R33 ;  /* 0x0000002100177213 */ /* 0x000fe20000000000 */
[----:B------:R-:W-:Y:S01]  /*06b0*/  ULDC UR10, c[0x0][0x240] ;  /* 0x00009000000a7ab9 */ /* 0x000fe20000000800 */
[----:B------:R-:W0:Y:S01]  /*06c0*/  I2F.RP R0, R7 ;  /* 0x0000000700007306 */ /* 0x000e220000209400 */
[----:B------:R-:W-:Y:S01]  /*06d0*/  ISETP.GE.AND P3, PT, R14, RZ, PT ;  /* 0x000000ff0e00720c */ /* 0x000fe20003f66270 */
[----:B------:R-:W-:Y:S01]  /*06e0*/  ULDC.64 UR8, c[0x0][0x218] ;  /* 0x0000860000087ab9 */ /* 0x000fe20000000a00 */
[----:B------:R-:W-:Y:S01]  /*06f0*/  ISETP.NE.AND P6, PT, R32, RZ, PT ;  /* 0x000000ff2000720c */ /* 0x000fe20003fc5270 */
[----:B------:R-:W-:Y:S01]  /*0700*/  ULDC UR5, c[0x0][0x234] ;  /* 0x00008d0000057ab9 */ /* 0x000fe20000000800 */
[----:B------:R-:W-:Y:S01]  /*0710*/  ISETP.GE.AND P4, PT, R11, RZ, PT ;  /* 0x000000ff0b00720c */ /* 0x000fe20003f86270 */
[----:B------:R-:W-:Y:S01]  /*0720*/  USHF.R.U32.HI UR36, URZ, 0x4, UR4 ;  /* 0x000000043f247899 */ /* 0x000fe20008011604 */
[----:B------:R-:W-:Y:S01]  /*0730*/  ISETP.GE.AND P1, PT, R12, RZ, PT ;  /* 0x000000ff0c00720c */ /* 0x000fe20003f26270 */
[----:B------:R-:W1:Y:S01]  /*0740*/  I2F.RP R6, R23 ;  /* 0x0000001700067306 */ /* 0x000e620000209400 */
[----:B------:R-:W-:Y:S01]  /*0750*/  IABS R15, R40 ;  /* 0x00000028000f7213 */ /* 0x000fe20000000000 */
[----:B------:R-:W-:Y:S01]  /*0760*/  USGXT.U32 UR36, UR36, 0xe ;  /* 0x0000000e2424789a */ /* 0x000fe20008000000 */
[----:B------:R-:W-:Y:S01]  /*0770*/  IABS R17, R39 ;  /* 0x0000002700117213 */ /* 0x000fe20000000000 */
[----:B------:R-:W-:Y:S01]  /*0780*/  IMAD.MOV.U32 R51, RZ, RZ, RZ ;  /* 0x000000ffff337224 */ /* 0x000fe200078e00ff */
[----:B------:R-:W-:Y:S01]  /*0790*/  IABS R22, R34 ;  /* 0x0000002200167213 */ /* 0x000fe20000000000 */
[----:B------:R-:W-:Y:S01]  /*07a0*/  UIADD3 UR11, UP0, UR36, 0x80, URZ ;  /* 0x00000080240b7890 */ /* 0x000fe2000ff1e03f */
[----:B------:R-:W-:Y:S01]  /*07b0*/  IABS R24, R45 ;  /* 0x0000002d00187213 */ /* 0x000fe20000000000 */
[----:B0-----:R-:W0:Y:S01]  /*07c0*/  MUFU.RCP R0, R0 ;  /* 0x0000000000007308 */ /* 0x001e220000001000 */
[----:B------:R-:W-:-:S07]  /*07d0*/  UMOV UR39, 0x40000040 ;  /* 0x4000004000277882 */ /* 0x000fce0000000000 */
[----:B-1----:R-:W1:Y:S01]  /*07e0*/  MUFU.RCP R6, R6 ;  /* 0x0000000600067308 */ /* 0x002e620000001000 */
[----:B0-----:R-:W-:Y:S01]  /*07f0*/  VIADD R2, R0, 0xffffffe ;  /* 0x0ffffffe00027836 */ /* 0x001fe20000000000 */
[----:B------:R-:W-:-:S06]  /*0800*/  IABS R0, R14 ;  /* 0x0000000e00007213 */ /* 0x000fcc0000000000 */
[----:B------:R0:W2:Y:S01]  /*0810*/  F2I.FTZ.U32.TRUNC.NTZ R3, R2 ;  /* 0x0000000200037305 */ /* 0x0000a2000021f000 */
[----:B-1----:R-:W-:Y:S01]  /*0820*/  VIADD R4, R6, 0xffffffe ;  /* 0x0ffffffe06047836 */ /* 0x002fe20000000000 */
[----:B------:R-:W-:Y:S02]  /*0830*/  IABS R6, R11 ;  /* 0x0000000b00067213 */ /* 0x000fe40000000000 */
[----:B------:R-:W-:-:S04]  /*0840*/  IABS R11, R20 ;  /* 0x00000014000b7213 */ /* 0x000fc80000000000 */
[----:B------:R1:W3:Y:S01]  /*0850*/  F2I.FTZ.U32.TRUNC.NTZ R5, R4 ;  /* 0x0000000400057305 */ /* 0x0002e2000021f000 */
[----:B0-----:R-:W-:Y:S02]  /*0860*/  IMAD.MOV.U32 R2, RZ, RZ, RZ ;  /* 0x000000ffff027224 */ /* 0x001fe400078e00ff */
[----:B--2---:R-:W-:Y:S02]  /*0870*/  IMAD.MOV R10, RZ, RZ, -R3 ;  /* 0x000000ffff0a7224 */ /* 0x004fe400078e0a03 */
[----:B-1----:R-:W-:Y:S02]  /*0880*/  IMAD.MOV.U32 R4, RZ, RZ, RZ ;  /* 0x000000ffff047224 */ /* 0x002fe400078e00ff */
[----:B------:R-:W-:Y:S01]  /*0890*/  IMAD R9, R10, R7, RZ ;  /* 0x000000070a097224 */ /* 0x000fe200078e02ff */
[----:B------:R-:W-:-:S03]  /*08a0*/  IABS R10, R13 ;  /* 0x0000000d000a7213 */ /* 0x000fc60000000000 */
[----:B------:R-:W-:-:S04]  /*08b0*/  IMAD.HI.U32 R3, R3, R9, R2 ;  /* 0x0000000903037227 */ /* 0x000fc800078e0002 */
[----:B---3--:R-:W-:Y:S02]  /*08c0*/  IMAD.MOV R2, RZ, RZ, -R5 ;  /* 0x000000ffff027224 */ /* 0x008fe400078e0a05 */
[----:B------:R-:W-:-:S04]  /*08d0*/  IMAD.HI.U32 R3, R3, R0, RZ ;  /* 0x0000000003037227 */ /* 0x000fc800078e00ff */
[----:B------:R-:W-:-:S04]  /*08e0*/  IMAD.MOV R3, RZ, RZ, -R3 ;  /* 0x000000ffff037224 */ /* 0x000fc800078e0a03 */
[C---:B------:R-:W-:Y:S02]  /*08f0*/  IMAD R0, R7.reuse, R3, R0 ;  /* 0x0000000307007224 */ /* 0x040fe400078e0200 */
[----:B------:R-:W-:Y:S01]  /*0900*/  IMAD R3, R2, R23, RZ ;  /* 0x0000001702037224 */ /* 0x000fe200078e02ff */
[----:B------:R-:W-:Y:S02]  /*0910*/  IABS R2, R12 ;  /* 0x0000000c00027213 */ /* 0x000fe40000000000 */
[----:B------:R-:W-:Y:S01]  /*0920*/  ISETP.GT.U32.AND P0, PT, R7, R0, PT ;  /* 0x000000000700720c */ /* 0x000fe20003f04070 */
[----:B------:R-:W-:-:S04]  /*0930*/  IMAD.HI.U32 R4, R5, R3, R4 ;  /* 0x0000000305047227 */ /* 0x000fc800078e0004 */
[----:B------:R-:W-:Y:S02]  /*0940*/  IMAD.MOV.U32 R5, RZ, RZ, R2 ;  /* 0x000000ffff057224 */ /* 0x000fe400078e0002 */
[----:B------:R-:W-:-:S04]  /*0950*/  IMAD.HI.U32 R3, R4, R6, RZ ;  /* 0x0000000604037227 */ /* 0x000fc800078e00ff */
[----:B------:R-:W-:-:S04]  /*0960*/  IMAD.HI.U32 R2, R4, R5, RZ ;  /* 0x0000000504027227 */ /* 0x000fc800078e00ff */
[----:B------:R-:W-:Y:S01]  /*0970*/  @!P0 IMAD.IADD R0, R0, 0x1, -R7 ;  /* 0x0000000100008824 */ /* 0x000fe200078e0a07 */
[----:B------:R-:W-:Y:S01]  /*0980*/  ISETP.GE.AND P0, PT, R8, RZ, PT ;  /* 0x000000ff0800720c */ /* 0x000fe20003f06270 */
[----:B------:R-:W-:Y:S01]  /*0990*/  IMAD.MOV R2, RZ, RZ, -R2 ;  /* 0x000000ffff027224 */ /* 0x000fe200078e0a02 */
[----:B------:R-:W-:Y:S01]  /*09a0*/  IABS R8, R8 ;  /* 0x0000000800087213 */ /* 0x000fe20000000000 */
[----:B------:R-:W-:Y:S01]  /*09b0*/  IMAD.MOV R3, RZ, RZ, -R3 ;  /* 0x000000ffff037224 */ /* 0x000fe200078e0a03 */
[----:B------:R-:W-:Y:S01]  /*09c0*/  ISETP.GT.U32.AND P2, PT, R7, R0, PT ;  /* 0x000000000700720c */ /* 0x000fe20003f44070 */
[C---:B------:R-:W-:Y:S02]  /*09d0*/  IMAD R2, R23.reuse, R2, R5 ;  /* 0x0000000217027224 */ /* 0x040fe400078e0205 */
[C---:B------:R-:W-:Y:S02]  /*09e0*/  IMAD R6, R23.reuse, R3, R6 ;  /* 0x0000000317067224 */ /* 0x040fe400078e0206 */
[----:B------:R-:W-:Y:S01]  /*09f0*/  IMAD.HI.U32 R3, R4, R8, RZ ;  /* 0x0000000804037227 */ /* 0x000fe200078e00ff */
[----:B------:R-:W-:-:S03]  /*0a00*/  ISETP.GT.U32.AND P5, PT, R23, R2, PT ;  /* 0x000000021700720c */ /* 0x000fc60003fa4070 */
[----:B------:R-:W-:Y:S02]  /*0a10*/  IMAD.MOV R9, RZ, RZ, -R3 ;  /* 0x000000ffff097224 */ /* 0x000fe400078e0a03 */
[----:B------:R-:W-:-:S04]  /*0a20*/  IMAD.HI.U32 R5, R4, R10, RZ ;  /* 0x0000000a04057227 */ /* 0x000fc800078e00ff */
[----:B------:R-:W-:Y:S01]  /*0a30*/  @!P2 IMAD.IADD R0, R0, 0x1, -R7 ;  /* 0x000000010000a824 */ /* 0x000fe200078e0a07 */
[----:B------:R-:W-:Y:S01]  /*0a40*/  ISETP.GT.U32.AND P2, PT, R23, R6, PT ;  /* 0x000000061700720c */ /* 0x000fe20003f44070 */
[----:B------:R-:W-:-:S04]  /*0a50*/  IMAD.HI.U32 R7, R4, R11, RZ ;  /* 0x0000000b04077227 */ /* 0x000fc800078e00ff */
[----:B------:R-:W-:Y:S02]  /*0a60*/  IMAD.MOV.U32 R3, RZ, RZ, R0 ;  /* 0x000000ffff037224 */ /* 0x000fe400078e0000 */
[C---:B------:R-:W-:Y:S01]  /*0a70*/  IMAD R0, R23.reuse, R9, R8 ;  /* 0x0000000917007224 */ /* 0x040fe200078e0208 */
[----:B------:R-:W-:Y:S01]  /*0a80*/  IABS R9, R42 ;  /* 0x0000002a00097213 */ /* 0x000fe20000000000 */
[----:B------:R-:W-:Y:S01]  /*0a90*/  @!P3 IMAD.MOV R3, RZ, RZ, -R3 ;  /* 0x000000ffff03b224 */ /* 0x000fe200078e0a03 */
[----:B------:R-:W-:Y:S01]  /*0aa0*/  @!P6 LOP3.LUT R3, RZ, R32, RZ, 0x33, !PT ;  /* 0x00000020ff03e212 */ /* 0x000fe200078e33ff */
[----:B------:R-:W-:Y:S01]  /*0ab0*/  @!P5 IMAD.IADD R2, R2, 0x1, -R23 ;  /* 0x000000010202d824 */ /* 0x000fe200078e0a17 */
[----:B------:R-:W-:Y:S01]  /*0ac0*/  ISETP.GT.U32.AND P6, PT, R23, R0, PT ;  /* 0x000000001700720c */ /* 0x000fe20003fc4070 */
[----:B------:R-:W-:Y:S01]  /*0ad0*/  IMAD.MOV R5, RZ, RZ, -R5 ;  /* 0x000000ffff057224 */ /* 0x000fe200078e0a05 */
[----:B------:R-:W-:Y:S01]  /*0ae0*/  ISETP.GE.AND P3, PT, R13, RZ, PT ;  /* 0x000000ff0d00720c */ /* 0x000fe20003f66270 */
[----:B------:R-:W-:Y:S01]  /*0af0*/  IMAD.MOV R12, RZ, RZ, -R7 ;  /* 0x000000ffff0c7224 */ /* 0x000fe200078e0a07 */
[C---:B------:R-:W-:Y:S01]  /*0b00*/  ISETP.GT.U32.AND P5, PT, R23.reuse, R2, PT ;  /* 0x000000021700720c */ /* 0x040fe20003fa4070 */
[----:B------:R-:W-:Y:S01]  /*0b10*/  @!P2 IMAD.IADD R6, R6, 0x1, -R23 ;  /* 0x000000010606a824 */ /* 0x000fe200078e0a17 */
[----:B------:R-:W-:Y:S01]  /*0b20*/  IABS R13, R41 ;  /* 0x00000029000d7213 */ /* 0x000fe20000000000 */
[----:B------:R-:W-:-:S02]  /*0b30*/  IMAD R8, R23, R5, R10 ;  /* 0x0000000517087224 */ /* 0x000fc400078e020a */
[C---:B------:R-:W-:Y:S01]  /*0b40*/  IMAD R10, R23.reuse, R12, R11 ;  /* 0x0000000c170a7224 */ /* 0x040fe200078e020b */
[----:B------:R-:W-:Y:S01]  /*0b50*/  IABS R11, R43 ;  /* 0x0000002b000b7213 */ /* 0x000fe20000000000 */
[----:B------:R-:W-:Y:S01]  /*0b60*/  IMAD.HI.U32 R7, R4, R9, RZ ;  /* 0x0000000904077227 */ /* 0x000fe200078e00ff */
[----:B------:R-:W-:-:S03]  /*0b70*/  ISETP.GT.U32.AND P2, PT, R23, R6, PT ;  /* 0x000000061700720c */ /* 0x000fc60003f44070 */
[--C-:B------:R-:W-:Y:S02]  /*0b80*/  @!P6 IMAD.IADD R0, R0, 0x1, -R23.reuse ;  /* 0x000000010000e824 */ /* 0x100fe400078e0a17 */
[----:B------:R-:W-:Y:S01]  /*0b90*/  @!P5 IMAD.IADD R2, R2, 0x1, -R23 ;  /* 0x000000010202d824 */ /* 0x000fe200078e0a17 */
[C---:B------:R-:W-:Y:S01]  /*0ba0*/  ISETP.GT.U32.AND P5, PT, R23.reuse, R8, PT ;  /* 0x000000081700720c */ /* 0x040fe20003fa4070 */
[----:B------:R-:W-:Y:S01]  /*0bb0*/  IMAD.HI.U32 R5, R4, R11, RZ ;  /* 0x0000000b04057227 */ /* 0x000fe200078e00ff */
[----:B------:R-:W-:-:S03]  /*0bc0*/  ISETP.GT.U32.AND P6, PT, R23, R0, PT ;  /* 0x000000001700720c */ /* 0x000fc60003fc4070 */
[----:B------:R-:W-:Y:S02]  /*0bd0*/  IMAD.MOV R12, RZ, RZ, -R5 ;  /* 0x000000ffff0c7224 */ /* 0x000fe400078e0a05 */
[----:B------:R-:W-:Y:S01]  /*0be0*/  @!P2 IMAD.IADD R6, R6, 0x1, -R23 ;  /* 0x000000010606a824 */ /* 0x000fe200078e0a17 */
[C---:B------:R-:W-:Y:S01]  /*0bf0*/  ISETP.GT.U32.AND P2, PT, R23.reuse, R10, PT ;  /* 0x0000000a1700720c */ /* 0x040fe20003f44070 */
[C---:B------:R-:W-:Y:S02]  /*0c00*/  IMAD R11, R23.reuse, R12, R11 ;  /* 0x0000000c170b7224 */ /* 0x040fe400078e020b */
[----:B------:R-:W-:Y:S02]  /*0c10*/  IMAD.MOV R14, RZ, RZ, -R7 ;  /* 0x000000ffff0e7224 */ /* 0x000fe400078e0a07 */
[--C-:B------:R-:W-:Y:S02]  /*0c20*/  @!P5 IMAD.IADD R8, R8, 0x1, -R23.reuse ;  /* 0x000000010808d824 */ /* 0x100fe400078e0a17 */
[----:B------:R-:W-:Y:S01]  /*0c30*/  @!P6 IMAD.IADD R0, R0, 0x1, -R23 ;  /* 0x000000010000e824 */ /* 0x000fe200078e0a17 */
[C---:B------:R-:W-:Y:S01]  /*0c40*/  ISETP.GT.U32.AND P6, PT, R23.reuse, R11, PT ;  /* 0x0000000b1700720c */ /* 0x040fe20003fc4070 */
[C---:B------:R-:W-:Y:S01]  /*0c50*/  IMAD R12, R23.reuse, R14, R9 ;  /* 0x0000000e170c7224 */ /* 0x040fe200078e0209 */
[----:B------:R-:W-:Y:S01]  /*0c60*/  ISETP.GT.U32.AND P5, PT, R23, R8, PT ;  /* 0x000000081700720c */ /* 0x000fe20003fa4070 */
[----:B------:R-:W-:-:S04]  /*0c70*/  IMAD.HI.U32 R5, R4, R13, RZ ;  /* 0x0000000d04057227 */ /* 0x000fc800078e00ff */
[----:B------:R-:W-:Y:S01]  /*0c80*/  @!P2 IMAD.IADD R10, R10, 0x1, -R23 ;  /* 0x000000010a0aa824 */ /* 0x000fe200078e0a17 */
[----:B------:R-:W-:Y:S01]  /*0c90*/  ISETP.GE.AND P2, PT, R20, RZ, PT ;  /* 0x000000ff1400720c */ /* 0x000fe20003f46270 */
[----:B------:R-:W-:Y:S01]  /*0ca0*/  IMAD.HI.U32 R7, R4, R15, RZ ;  /* 0x0000000f04077227 */ /* 0x000fe200078e00ff */
[----:B------:R-:W-:-:S03]  /*0cb0*/  IABS R20, R35 ;  /* 0x0000002300147213 */ /* 0x000fc60000000000 */
[--C-:B------:R-:W-:Y:S01]  /*0cc0*/  @!P6 IMAD.IADD R11, R11, 0x1, -R23.reuse ;  /* 0x000000010b0be824 */ /* 0x100fe200078e0a17 */
[C---:B------:R-:W-:Y:S01]  /*0cd0*/  ISETP.GT.U32.AND P6, PT, R23.reuse, R10, PT ;  /* 0x0000000a1700720c */ /* 0x040fe20003fc4070 */
[----:B------:R-:W-:Y:S01]  /*0ce0*/  @!P5 IMAD.IADD R8, R8, 0x1, -R23 ;  /* 0x000000010808d824 */ /* 0x000fe200078e0a17 */
[----:B------:R-:W-:Y:S01]  /*0cf0*/  ISETP.GT.U32.AND P5, PT, R23, R12, PT ;  /* 0x0000000c1700720c */ /* 0x000fe20003fa4070 */
[----:B------:R-:W-:Y:S01]  /*0d00*/  IMAD.MOV R14, RZ, RZ, -R5 ;  /* 0x000000ffff0e7224 */ /* 0x000fe200078e0a05 */
[----:B------:R-:W-:Y:S01]  /*0d10*/  IABS R5, R38 ;  /* 0x0000002600057213 */ /* 0x000fe20000000000 */
[----:B------:R-:W-:-:S04]  /*0d20*/  IMAD.HI.U32 R9, R4, R17, RZ ;  /* 0x0000001104097227 */ /* 0x000fc800078e00ff */
[----:B------:R-:W-:Y:S02]  /*0d30*/  IMAD.MOV R16, RZ, RZ, -R7 ;  /* 0x000000ffff107224 */ /* 0x000fe400078e0a07 */
[C---:B------:R-:W-:Y:S02]  /*0d40*/  IMAD R13, R23.reuse, R14, R13 ;  /* 0x0000000e170d7224 */ /* 0x040fe400078e020d */
[----:B------:R-:W-:Y:S02]  /*0d50*/  IMAD.MOV R18, RZ, RZ, -R9 ;  /* 0x000000ffff127224 */ /* 0x000fe400078e0a09 */
[C---:B------:R-:W-:Y:S02]  /*0d60*/  IMAD R14, R23.reuse, R16, R15 ;  /* 0x00000010170e7224 */ /* 0x040fe400078e020f */
[----:B------:R-:W-:Y:S02]  /*0d70*/  IMAD.MOV.U32 R16, RZ, RZ, R5 ;  /* 0x000000ffff107224 */ /* 0x000fe400078e0005 */
[----:B------:R-:W-:Y:S01]  /*0d80*/  @!P6 IMAD.IADD R10, R10, 0x1, -R23 ;  /* 0x000000010a0ae824 */ /* 0x000fe200078e0a17 */
[C---:B------:R-:W-:Y:S01]  /*0d90*/  ISETP.GT.U32.AND P6, PT, R23.reuse, R13, PT ;  /* 0x0000000d1700720c */ /* 0x040fe20003fc4070 */
[----:B------:R-:W-:Y:S01]  /*0da0*/  IMAD R15, R23, R18, R17 ;  /* 0x00000012170f7224 */ /* 0x000fe200078e0211 */
[----:B------:R-:W-:Y:S01]  /*0db0*/  IABS R17, R37 ;  /* 0x0000002500117213 */ /* 0x000fe20000000000 */
[----:B------:R-:W-:Y:S01]  /*0dc0*/  IMAD.MOV.U32 R5, RZ, RZ, R2 ;  /* 0x000000ffff057224 */ /* 0x000fe200078e0002 */
[----:B------:R-:W-:Y:S01]  /*0dd0*/  IABS R18, R36 ;  /* 0x0000002400127213 */ /* 0x000fe20000000000 */
[----:B------:R-:W-:-:S04]  /*0de0*/  IMAD.HI.U32 R2, R4, R16, RZ ;  /* 0x0000001004027227 */ /* 0x000fc800078e00ff */
[----:B------:R-:W-:Y:S01]  /*0df0*/  @!P5 IMAD.IADD R12, R12, 0x1, -R23 ;  /* 0x000000010c0cd824 */ /* 0x000fe200078e0a17 */
[----:B------:R-:W-:Y:S01]  /*0e00*/  ISETP.GT.U32.AND P5, PT, R23, R11, PT ;  /* 0x0000000b1700720c */ /* 0x000fe20003fa4070 */
[----:B------:R-:W-:Y:S02]  /*0e10*/  IMAD.MOV R7, RZ, RZ, -R2 ;  /* 0x000000ffff077224 */ /* 0x000fe400078e0a02 */
[----:B------:R-:W-:-:S04]  /*0e20*/  IMAD.HI.U32 R2, R4, R17, RZ ;  /* 0x0000001104027227 */ /* 0x000fc800078e00ff */
[----:B------:R-:W-:Y:S02]  /*0e30*/  IMAD R16, R23, R7, R16 ;  /* 0x0000000717107224 */ /* 0x000fe400078e0210 */
[----:B------:R-:W-:Y:S02]  /*0e40*/  IMAD.MOV R2, RZ, RZ, -R2 ;  /* 0x000000ffff027224 */ /* 0x000fe400078e0a02 */
[----:B------:R-:W-:Y:S01]  /*0e50*/  @!P6 IMAD.IADD R13, R13, 0x1, -R23 ;  /* 0x000000010d0de824 */ /* 0x000fe200078e0a17 */
[C---:B------:R-:W-:Y:S01]  /*0e60*/  ISETP.GT.U32.AND P6, PT, R23.reuse, R16, PT ;  /* 0x000000101700720c */ /* 0x040fe20003fc4070 */
[----:B------:R-:W-:Y:S02]  /*0e70*/  IMAD R17, R23, R2, R17 ;  /* 0x0000000217117224 */ /* 0x000fe400078e0211 */
[----:B------:R-:W-:-:S04]  /*0e80*/  IMAD.HI.U32 R2, R4, R18, RZ ;  /* 0x0000001204027227 */ /* 0x000fc800078e00ff */
[----:B------:R-:W-:Y:S01]  /*0e90*/  @!P5 IMAD.IADD R11, R11, 0x1, -R23 ;  /* 0x000000010b0bd824 */ /* 0x000fe200078e0a17 */
[C---:B------:R-:W-:Y:S01]  /*0ea0*/  ISETP.GT.U32.AND P5, PT, R23.reuse, R14, PT ;  /* 0x0000000e1700720c */ /* 0x040fe20003fa4070 */
[----:B------:R-:W-:Y:S02]  /*0eb0*/  IMAD.MOV R2, RZ, RZ, -R2 ;  /* 0x000000ffff027224 */ /* 0x000fe400078e0a02 */
[----:B------:R-:W-:Y:S01]  /*0ec0*/  @!P1 IMAD.MOV R5, RZ, RZ, -R5 ;  /* 0x000000ffff059224 */ /* 0x000fe200078e0a05 */
[C---:B------:R-:W-:Y:S01]  /*0ed0*/  ISETP.GT.U32.AND P1, PT, R23.reuse, R12, PT ;  /* 0x0000000c1700720c */ /* 0x040fe20003f24070 */
[----:B------:R-:W-:Y:S02]  /*0ee0*/  IMAD R18, R23, R2, R18 ;  /* 0x0000000217127224 */ /* 0x000fe400078e0212 */
[----:B------:R-:W-:-:S04]  /*0ef0*/  IMAD.HI.U32 R7, R4, R20, RZ ;  /* 0x0000001404077227 */ /* 0x000fc800078e00ff */
[----:B------:R-:W-:Y:S01]  /*0f00*/  @!P6 IMAD.IADD R16, R16, 0x1, -R23 ;  /* 0x000000011010e824 */ /* 0x000fe200078e0a17 */
[C---:B------:R-:W-:Y:S01]  /*0f10*/  ISETP.GT.U32.AND P6, PT, R23.reuse, R18, PT ;  /* 0x000000121700720c */ /* 0x040fe20003fc4070 */
[----:B------:R-:W-:Y:S02]  /*0f20*/  IMAD.MOV R7, RZ, RZ, -R7 ;  /* 0x000000ffff077224 */ /* 0x000fe400078e0a07 */
[--C-:B------:R-:W-:Y:S01]  /*0f30*/  @!P5 IMAD.IADD R14, R14, 0x1, -R23.reuse ;  /* 0x000000010e0ed824 */ /* 0x100fe200078e0a17 */
[C---:B------:R-:W-:Y:S01]  /*0f40*/  ISETP.GT.U32.AND P5, PT, R23.reuse, R17, PT ;  /* 0x000000111700720c */ /* 0x040fe20003fa4070 */
[C---:B------:R-:W-:Y:S02]  /*0f50*/  IMAD R20, R23.reuse, R7, R20 ;  /* 0x0000000717147224 */ /* 0x040fe400078e0214 */
[----:B------:R-:W-:Y:S01]  /*0f60*/  @!P1 IMAD.IADD R12, R12, 0x1, -R23 ;  /* 0x000000010c0c9824 */ /* 0x000fe200078e0a17 */
[----:B------:R-:W-:Y:S01]  /*0f70*/  ISETP.GT.U32.AND P1, PT, R23, R15, PT ;  /* 0x0000000f1700720c */ /* 0x000fe20003f24070 */
[----:B------:R-:W-:Y:S01]  /*0f80*/  IMAD.MOV.U32 R7, RZ, RZ, R6 ;  /* 0x000000ffff077224 */ /* 0x000fe200078e0006 */
[----:B------:R-:W-:Y:S01]  /*0f90*/  LOP3.LUT R6, RZ, R33, RZ, 0x33, !PT ;  /* 0x00000021ff067212 */ /* 0x000fe200078e33ff */
[----:B------:R-:W-:-:S02]  /*0fa0*/  @!P2 IMAD.MOV R10, RZ, RZ, -R10 ;  /* 0x000000ffff0aa224 */ /* 0x000fc400078e0a0a */
[----:B------:R-:W-:Y:S01]  /*0fb0*/  @!P4 IMAD.MOV R7, RZ, RZ, -R7 ;  /* 0x000000ffff07c224 */ /* 0x000fe200078e0a07 */
[----:B------:R-:W-:Y:S01]  /*0fc0*/  ISETP.GT.U32.AND P4, PT, R23, R13, PT ;  /* 0x0000000d1700720c */ /* 0x000fe20003f84070 */
[--C-:B------:R-:W-:Y:S02]  /*0fd0*/  @!P6 IMAD.IADD R18, R18, 0x1, -R23.reuse ;  /* 0x000000011212e824 */ /* 0x100fe400078e0a17 */
[----:B------:R-:W-:Y:S01]  /*0fe0*/  @!P5 IMAD.IADD R17, R17, 0x1, -R23 ;  /* 0x000000011111d824 */ /* 0x000fe200078e0a17 */
[C---:B------:R-:W-:Y:S01]  /*0ff0*/  ISETP.GT.U32.AND P5, PT, R23.reuse, R14, PT ;  /* 0x0000000e1700720c */ /* 0x040fe20003fa4070 */
[C---:B------:R-:W-:Y:S01]  /*1000*/  IMAD.HI.U32 R2, R4.reuse, R22, RZ ;  /* 0x0000001604027227 */ /* 0x040fe200078e00ff */
[C---:B------:R-:W-:Y:S02]  /*1010*/  ISETP.GT.U32.AND P2, PT, R23.reuse, R18, PT ;  /* 0x000000121700720c */ /* 0x040fe40003f44070 */
[----:B------:R-:W-:Y:S01]  /*1020*/  ISETP.GT.U32.AND P6, PT, R23, R17, PT ;  /* 0x000000111700720c */ /* 0x000fe20003fc4070 */
[----:B------:R-:W-:-:S04]  /*1030*/  IMAD.HI.U32 R4, R4, R24, RZ ;  /* 0x0000001804047227 */ /* 0x000fc800078e00ff */
[----:B------:R-:W-:Y:S01]  /*1040*/  @!P1 IMAD.IADD R15, R15, 0x1, -R23 ;  /* 0x000000010f0f9824 */ /* 0x000fe200078e0a17 */
[----:B------:R-:W-:Y:S01]  /*1050*/  ISETP.GE.AND P1, PT, R43, RZ, PT ;  /* 0x000000ff2b00720c */ /* 0x000fe20003f26270 */
[----:B------:R-:W-:Y:S02]  /*1060*/  IMAD.MOV.U32 R9, RZ, RZ, R0 ;  /* 0x000000ffff097224 */ /* 0x000fe400078e0000 */
[----:B------:R-:W-:Y:S02]  /*1070*/  IMAD.MOV R4, RZ, RZ, -R4 ;  /* 0x000000ffff047224 */ /* 0x000fe400078e0a04 */
[----:B------:R-:W-:Y:S01]  /*1080*/  @!P0 IMAD.MOV R9, RZ, RZ, -R9 ;  /* 0x000000ffff098224 */ /* 0x000fe200078e0a09 */
[----:B------:R-:W-:Y:S01]  /*1090*/  ISETP.GT.U32.AND P0, PT, R23, R15, PT ;  /* 0x0000000f1700720c */ /* 0x000fe20003f04070 */
[----:B------:R-:W-:Y:S01]  /*10a0*/  @!P4 IMAD.IADD R13, R13, 0x1, -R23 ;  /* 0x000000010d0dc824 */ /* 0x000fe200078e0a17 */
[----:B------:R-:W-:Y:S01]  /*10b0*/  ISETP.GT.U32.AND P4, PT, R23, R20, PT ;  /* 0x000000141700720c */ /* 0x000fe20003f84070 */
[----:B------:R-:W-:-:S02]  /*10c0*/  IMAD.MOV R2, RZ, RZ, -R2 ;  /* 0x000000ffff027224 */ /* 0x000fc400078e0a02 */
[C---:B------:R-:W-:Y:S01]  /*10d0*/  IMAD R24, R23.reuse, R4, R24 ;  /* 0x0000000417187224 */ /* 0x040fe200078e0218 */
[----:B------:R-:W-:Y:S01]  /*10e0*/  SHF.R.S32.HI R4, RZ, 0x1f, R19 ;  /* 0x0000001fff047819 */ /* 0x000fe20000011413 */
[C---:B------:R-:W-:Y:S02]  /*10f0*/  IMAD R22, R23.reuse, R2, R22 ;  /* 0x0000000217167224 */ /* 0x040fe400078e0216 */
[--C-:B------:R-:W-:Y:S01]  /*1100*/  @!P2 IMAD.IADD R18, R18, 0x1, -R23.reuse ;  /* 0x000000011212a824 */ /* 0x100fe200078e0a17 */
[C---:B------:R-:W-:Y:S01]  /*1110*/  ISETP.GT.U32.AND P2, PT, R23.reuse, R24, PT ;  /* 0x000000181700720c */ /* 0x040fe20003f44070 */
[--C-:B------:R-:W-:Y:S01]  /*1120*/  @!P5 IMAD.IADD R14, R14, 0x1, -R23.reuse ;  /* 0x000000010e0ed824 */ /* 0x100fe200078e0a17 */
[----:B------:R-:W-:Y:S01]  /*1130*/  ISETP.GT.U32.AND P5, PT, R23, R22, PT ;  /* 0x000000161700720c */ /* 0x000fe20003fa4070 */
[--C-:B------:R-:W-:Y:S01]  /*1140*/  @!P6 IMAD.IADD R17, R17, 0x1, -R23.reuse ;  /* 0x000000011111e824 */ /* 0x100fe200078e0a17 */
[----:B------:R-:W-:Y:S01]  /*1150*/  ISETP.GE.AND P6, PT, R40, RZ, PT ;  /* 0x000000ff2800720c */ /* 0x000fe20003fc6270 */
[----:B------:R-:W-:Y:S01]  /*1160*/  @!P3 IMAD.MOV R8, RZ, RZ, -R8 ;  /* 0x000000ffff08b224 */ /* 0x000fe200078e0a08 */
[----:B------:R-:W-:Y:S01]  /*1170*/  ISETP.GT.U32.AND P3, PT, R23, R16, PT ;  /* 0x000000101700720c */ /* 0x000fe20003f64070 */
[--C-:B------:R-:W-:Y:S01]  /*1180*/  @!P0 IMAD.IADD R15, R15, 0x1, -R23.reuse ;  /* 0x000000010f0f8824 */ /* 0x100fe200078e0a17 */
[----:B------:R-:W-:Y:S01]  /*1190*/  ISETP.GE.AND P0, PT, R42, RZ, PT ;  /* 0x000000ff2a00720c */ /* 0x000fe20003f06270 */
[----:B------:R-:W-:Y:S01]  /*11a0*/  @!P4 IMAD.IADD R20, R20, 0x1, -R23 ;  /* 0x000000011414c824 */ /* 0x000fe200078e0a17 */
[----:B------:R-:W-:Y:S01]  /*11b0*/  ISETP.GE.AND P4, PT, R39, RZ, PT ;  /* 0x000000ff2700720c */ /* 0x000fe20003f86270 */
[----:B------:R-:W-:Y:S01]  /*11c0*/  @!P1 IMAD.MOV R11, RZ, RZ, -R11 ;  /* 0x000000ffff0b9224 */ /* 0x000fe200078e0a0b */
[----:B------:R-:W-:Y:S01]  /*11d0*/  LEA.HI R19, R4, R19, RZ, 0x7 ;  /* 0x0000001304137211 */ /* 0x000fe200078f38ff */
[--C-:B------:R-:W-:Y:S01]  /*11e0*/  @!P2 IMAD.IADD R24, R24, 0x1, -R23.reuse ;  /* 0x000000011818a824 */ /* 0x100fe200078e0a17 */
[----:B------:R-:W-:Y:S01]  /*11f0*/  ISETP.GT.U32.AND P1, PT, R23, R20, PT ;  /* 0x000000141700720c */ /* 0x000fe20003f24070 */
[--C-:B------:R-:W-:Y:S01]  /*1200*/  @!P5 IMAD.IADD R22, R22, 0x1, -R23.reuse ;  /* 0x000000011616d824 */ /* 0x100fe200078e0a17 */
[----:B------:R-:W-:Y:S01]  /*1210*/  ISETP.GE.AND P2, PT, R37, RZ, PT ;  /* 0x000000ff2500720c */ /* 0x000fe20003f46270 */
[----:B------:R-:W-:Y:S01]  /*1220*/  @!P6 IMAD.MOV R14, RZ, RZ, -R14 ;  /* 0x000000ffff0ee224 */ /* 0x000fe200078e0a0e */
[----:B------:R-:W-:Y:S01]  /*1230*/  ISETP.GT.U32.AND P6, PT, R23, R24, PT ;  /* 0x000000181700720c */ /* 0x000fe20003fc4070 */
[----:B------:R-:W-:Y:S01]  /*1240*/  @!P3 IMAD.IADD R16, R16, 0x1, -R23 ;  /* 0x000000011010b824 */ /* 0x000fe200078e0a17 */
[----:B------:R-:W-:Y:S01]  /*1250*/  ISETP.GE.AND P3, PT, R41, RZ, PT ;  /* 0x000000ff2900720c */ /* 0x000fe20003f66270 */
[----:B------:R-:W-:Y:S01]  /*1260*/  @!P0 IMAD.MOV R12, RZ, RZ, -R12 ;  /* 0x000000ffff0c8224 */ /* 0x000fe200078e0a0c */
[----:B------:R-:W-:Y:S01]  /*1270*/  ISETP.GE.AND P0, PT, R38, RZ, PT ;  /* 0x000000ff2600720c */ /* 0x000fe20003f06270 */
[----:B------:R-:W-:Y:S01]  /*1280*/  @!P4 IMAD.MOV R15, RZ, RZ, -R15 ;  /* 0x000000ffff0fc224 */ /* 0x000fe200078e0a0f */
[----:B------:R-:W-:Y:S01]  /*1290*/  ISETP.GT.U32.AND P5, PT, R23, R22, PT ;  /* 0x000000161700720c */ /* 0x000fe20003fa4070 */
[----:B------:R-:W-:Y:S01]  /*12a0*/  IMAD.SHL.U32 R0, R21, 0x2, RZ ;  /* 0x0000000215007824 */ /* 0x000fe200078e00ff */
[----:B------:R-:W-:Y:S01]  /*12b0*/  ISETP.GE.AND P4, PT, R45, RZ, PT ;  /* 0x000000ff2d00720c */ /* 0x000fe20003f86270 */
[--C-:B------:R-:W-:Y:S01]  /*12c0*/  @!P1 IMAD.IADD R20, R20, 0x1, -R23.reuse ;  /* 0x0000000114149824 */ /* 0x100fe200078e0a17 */
[----:B------:R-:W-:Y:S01]  /*12d0*/  ISETP.GE.AND P1, PT, R35, RZ, PT ;  /* 0x000000ff2300720c */ /* 0x000fe20003f26270 */
[----:B------:R-:W-:Y:S01]  /*12e0*/  IMAD R4, R44, UR60, RZ ;  /* 0x0000003c2c047c24 */ /* 0x000fe2000f8e02ff */
[----:B------:R-:W-:Y:S01]  /*12f0*/  LOP3.LUT R21, R21, 0x40, RZ, 0xc0, !PT ;  /* 0x0000004015157812 */ /* 0x000fe200078ec0ff */
[----:B------:R-:W-:Y:S01]  /*1300*/  @!P6 IMAD.IADD R24, R24, 0x1, -R23 ;  /* 0x000000011818e824 */ /* 0x000fe200078e0a17 */
[----:B------:R-:W-:Y:S01]  /*1310*/  LOP3.LUT R2, R0, 0x7e, RZ, 0xc0, !PT ;  /* 0x0000007e00027812 */ /* 0x000fe200078ec0ff */
[----:B------:R-:W-:Y:S01]  /*1320*/  @!P3 IMAD.MOV R13, RZ, RZ, -R13 ;  /* 0x000000ffff0db224 */ /* 0x000fe200078e0a0d */
[----:B------:R-:W-:Y:S01]  /*1330*/  ISETP.GE.AND P3, PT, R36, RZ, PT ;  /* 0x000000ff2400720c */ /* 0x000fe20003f66270 */
[----:B------:R-:W-:Y:S01]  /*1340*/  @!P0 IMAD.MOV R16, RZ, RZ, -R16 ;  /* 0x000000ffff108224 */ /* 0x000fe200078e0a10 */
[----:B------:R-:W-:Y:S01]  /*1350*/  ISETP.NE.AND P0, PT, R33, RZ, PT ;  /* 0x000000ff2100720c */ /* 0x000fe20003f05270 */
[----:B------:R-:W-:Y:S01]  /*1360*/  @!P5 IMAD.IADD R22, R22, 0x1, -R23 ;  /* 0x000000011616d824 */ /* 0x000fe200078e0a17 */
[----:B------:R-:W-:Y:S01]  /*1370*/  ISETP.GE.AND P5, PT, R34, RZ, PT ;  /* 0x000000ff2200720c */ /* 0x000fe20003fa6270 */
[----:B------:R-:W-:Y:S01]  /*1380*/  @!P4 IMAD.MOV R24, RZ, RZ, -R24 ;  /* 0x000000ffff18c224 */ /* 0x000fe200078e0a18 */
[C---:B------:R-:W-:Y:S01]  /*1390*/  SEL R7, R6.reuse, R7, !P0 ;  /* 0x0000000706077207 */ /* 0x040fe20004000000 */
[C---:B------:R-:W-:Y:S01]  /*13a0*/  IMAD R0, R21.reuse, 0x100, R2 ;  /* 0x0000010015007824 */ /* 0x040fe200078e0202 */
[C---:B------:R-:W-:Y:S01]  /*13b0*/  SEL R9, R6.reuse, R9, !P0 ;  /* 0x0000000906097207 */ /* 0x040fe20004000000 */
[----:B------:R-:W-:Y:S01]  /*13c0*/  IMAD.MOV.U32 R23, RZ, RZ, R20 ;  /* 0x000000ffff177224 */ /* 0x000fe200078e0014 */
[C---:B------:R-:W-:Y:S01]  /*13d0*/  SEL R27, R6.reuse, R24, !P0 ;  /* 0x00000018061b7207 */ /* 0x040fe20004000000 */
[----:B------:R-:W-:Y:S01]  /*13e0*/  IMAD R2, R21, 0x20, R2 ;  /* 0x0000002015027824 */ /* 0x000fe200078e0202 */
[----:B------:R-:W0:Y:S01]  /*13f0*/  LDC R24, c[0x0][0x238] ;  /* 0x00008e00ff187b82 */ /* 0x000e220000000800 */
[----:B------:R-:W-:Y:S01]  /*1400*/  IMAD.MOV.U32 R21, RZ, RZ, R18 ;  /* 0x000000ffff157224 */ /* 0x000fe200078e0012 */
[C---:B------:R-:W-:Y:S01]  /*1410*/  SEL R5, R6.reuse, R5, !P0 ;  /* 0x0000000506057207 */ /* 0x040fe20004000000 */
[----:B------:R-:W-:Y:S01]  /*1420*/  IMAD.MOV.U32 R25, RZ, RZ, R22 ;  /* 0x000000ffff197224 */ /* 0x000fe200078e0016 */
[C---:B------:R-:W-:Y:S01]  /*1430*/  SEL R8, R6.reuse, R8, !P0 ;  /* 0x0000000806087207 */ /* 0x040fe20004000000 */
[----:B------:R-:W-:Y:S01]  /*1440*/  @!P1 IMAD.MOV R23, RZ, RZ, -R23 ;  /* 0x000000ffff179224 */ /* 0x000fe200078e0a17 */
[C---:B------:R-:W-:Y:S01]  /*1450*/  SEL R11, R6.reuse, R11, !P0 ;  /* 0x0000000b060b7207 */ /* 0x040fe20004000000 */
[----:B------:R-:W-:Y:S01]  /*1460*/  @!P2 IMAD.MOV R17, RZ, RZ, -R17 ;  /* 0x000000ffff11a224 */ /* 0x000fe200078e0a11 */
[----:B------:R-:W-:Y:S01]  /*1470*/  SEL R14, R6, R14, !P0 ;  /* 0x0000000e060e7207 */ /* 0x000fe20004000000 */
[----:B------:R-:W-:Y:S01]  /*1480*/  @!P3 IMAD.MOV R21, RZ, RZ, -R21 ;  /* 0x000000ffff15b224 */ /* 0x000fe200078e0a15 */
[----:B------:R-:W-:Y:S01]  /*1490*/  LEA R28, P6, R4, UR8, 0x1 ;  /* 0x00000008041c7c11 */ /* 0x000fe2000f8c08ff */
[----:B------:R-:W-:Y:S01]  /*14a0*/  @!P5 IMAD.MOV R25, RZ, RZ, -R25 ;  /* 0x000000ffff19d224 */ /* 0x000fe200078e0a19 */
[C---:B------:R-:W-:Y:S01]  /*14b0*/  SEL R10, R6.reuse, R10, !P0 ;  /* 0x0000000a060a7207 */ /* 0x040fe20004000000 */
[----:B------:R-:W-:Y:S01]  /*14c0*/  IMAD R7, R7, UR10, RZ ;  /* 0x0000000a07077c24 */ /* 0x000fe2000f8e02ff */
[C---:B------:R-:W-:Y:S01]  /*14d0*/  SEL R15, R6.reuse, R15, !P0 ;  /* 0x0000000f060f7207 */ /* 0x040fe20004000000 */
[----:B------:R-:W-:Y:S01]  /*14e0*/  IMAD R9, R9, UR10, RZ ;  /* 0x0000000a09097c24 */ /* 0x000fe2000f8e02ff */
[C---:B------:R-:W-:Y:S01]  /*14f0*/  SEL R12, R6.reuse, R12, !P0 ;  /* 0x0000000c060c7207 */ /* 0x040fe20004000000 */
[----:B------:R-:W-:Y:S01]  /*1500*/  IMAD R5, R5, UR10, RZ ;  /* 0x0000000a05057c24 */ /* 0x000fe2000f8e02ff */
[----:B------:R-:W-:Y:S01]  /*1510*/  SEL R22, R6, R23, !P0 ;  /* 0x0000001706167207 */ /* 0x000fe20004000000 */
[----:B------:R-:W-:Y:S01]  /*1520*/  IMAD R8, R8, UR10, RZ ;  /* 0x0000000a08087c24 */ /* 0x000fe2000f8e02ff */
[C---:B------:R-:W-:Y:S01]  /*1530*/  SEL R13, R6.reuse, R13, !P0 ;  /* 0x0000000d060d7207 */ /* 0x040fe20004000000 */
[----:B------:R-:W-:Y:S01]  /*1540*/  IMAD R11, R11, UR10, RZ ;  /* 0x0000000a0b0b7c24 */ /* 0x000fe2000f8e02ff */
[----:B------:R-:W-:Y:S01]  /*1550*/  SEL R16, R6, R16, !P0 ;  /* 0x0000001006107207 */ /* 0x000fe20004000000 */
[----:B------:R-:W-:Y:S01]  /*1560*/  IMAD R10, R10, UR10, RZ ;  /* 0x0000000a0a0a7c24 */ /* 0x000fe2000f8e02ff */
[C---:B------:R-:W-:Y:S01]  /*1570*/  SEL R18, R6.reuse, R17, !P0 ;  /* 0x0000001106127207 */ /* 0x040fe20004000000 */
[----:B------:R-:W-:Y:S01]  /*1580*/  IMAD R15, R15, UR10, RZ ;  /* 0x0000000a0f0f7c24 */ /* 0x000fe2000f8e02ff */
[C---:B------:R-:W-:Y:S01]  /*1590*/  SEL R20, R6.reuse, R21, !P0 ;  /* 0x0000001506147207 */ /* 0x040fe20004000000 */
[----:B------:R-:W-:Y:S01]  /*15a0*/  IMAD R13, R13, UR10, RZ ;  /* 0x0000000a0d0d7c24 */ /* 0x000fe2000f8e02ff */
[----:B------:R-:W-:Y:S01]  /*15b0*/  SEL R26, R6, R25, !P0 ;  /* 0x00000019061a7207 */ /* 0x000fe20004000000 */
[----:B------:R-:W-:Y:S01]  /*15c0*/  IMAD R6, R14, UR10, RZ ;  /* 0x0000000a0e067c24 */ /* 0x000fe2000f8e02ff */
[----:B------:R-:W-:Y:S01]  /*15d0*/  LEA.HI.X.SX32 R30, R4, UR9, 0x1, P6 ;  /* 0x00000009041e7c11 */ /* 0x000fe2000b0f0eff */
[----:B------:R-:W-:Y:S01]  /*15e0*/  IMAD R4, R12, UR10, RZ ;  /* 0x0000000a0c047c24 */ /* 0x000fe2000f8e02ff */
[-C--:B------:R-:W-:Y:S01]  /*15f0*/  LEA R40, P2, R7, R28.reuse, 0x1 ;  /* 0x0000001c07287211 */ /* 0x080fe200078408ff */
[----:B------:R-:W-:Y:S01]  /*1600*/  IMAD R25, R22, UR10, RZ ;  /* 0x0000000a16197c24 */ /* 0x000fe2000f8e02ff */
[-C--:B------:R-:W-:Y:S01]  /*1610*/  LEA R42, P1, R9, R28.reuse, 0x1 ;  /* 0x0000001c092a7211 */ /* 0x080fe200078208ff */
[----:B------:R-:W-:Y:S01]  /*1620*/  IMAD R17, R16, UR10, RZ ;  /* 0x0000000a10117c24 */ /* 0x000fe2000f8e02ff */
[-C--:B------:R-:W-:Y:S01]  /*1630*/  LEA R22, P3, R5, R28.reuse, 0x1 ;  /* 0x0000001c05167211 */ /* 0x080fe200078608ff */
[----:B------:R-:W-:Y:S01]  /*1640*/  IMAD R23, R20, UR10, RZ ;  /* 0x0000000a14177c24 */ /* 0x000fe2000f8e02ff */
[----:B------:R-:W-:Y:S01]  /*1650*/  LEA R44, P0, R8, R28, 0x1 ;  /* 0x0000001c082c7211 */ /* 0x000fe200078008ff */
[----:B------:R-:W-:Y:S01]  /*1660*/  IMAD R27, R27, UR10, RZ ;  /* 0x0000000a1b1b7c24 */ /* 0x000fe2000f8e02ff */
[----:B------:R-:W-:Y:S01]  /*1670*/  LEA.HI.X.SX32 R14, R7, R30, 0x1, P2 ;  /* 0x0000001e070e7211 */ /* 0x000fe200010f0eff */
[----:B------:R-:W-:Y:S01]  /*1680*/  IMAD R126, R3, UR5, RZ ;  /* 0x00000005037e7c24 */ /* 0x000fe2000f8e02ff */
[-C--:B------:R-:W-:Y:S01]  /*1690*/  LEA R46, P6, R11, R28.reuse, 0x1 ;  /* 0x0000001c0b2e7211 */ /* 0x080fe200078c08ff */
[----:B------:R-:W-:Y:S01]  /*16a0*/  IMAD R21, R18, UR10, RZ ;  /* 0x0000000a12157c24 */ /* 0x000fe2000f8e02ff */
[----:B------:R-:W-:Y:S01]  /*16b0*/  LEA R49, P2, R6, R28, 0x1 ;  /* 0x0000001c06317211 */ /* 0x000fe200078408ff */
[----:B------:R-:W-:Y:S01]  /*16c0*/  IMAD R26, R26, UR10, RZ ;  /* 0x0000000a1a1a7c24 */ /* 0x000fe2000f8e02ff */
[----:B------:R-:W-:Y:S01]  /*16d0*/  LEA.HI.X.SX32 R16, R9, R30, 0x1, P1 ;  /* 0x0000001e09107211 */ /* 0x000fe200008f0eff */
[----:B------:R-:W-:Y:S01]  /*16e0*/  ULDC.64 UR8, c[0x0][0x210] ;  /* 0x0000840000087ab9 */ /* 0x000fe20000000a00 */
[-C--:B------:R-:W-:Y:S01]  /*16f0*/  LEA R45, P4, R10, R28.reuse, 0x1 ;  /* 0x0000001c0a2d7211 */ /* 0x080fe200078808ff */
[C---:B0-----:R-:W-:Y:S01]  /*1700*/  IMAD R67, R24.reuse, 0xfe, RZ ;  /* 0x000000fe18437824 */ /* 0x041fe200078e02ff */
[-C--:B------:R-:W-:Y:S01]  /*1710*/  LEA R50, P1, R15, R28.reuse, 0x1 ;  /* 0x0000001c0f327211 */ /* 0x080fe200078208ff */
[----:B------:R-:W-:Y:S01]  /*1720*/  IMAD R69, R24, 0xfa, RZ ;  /* 0x000000fa18457824 */ /* 0x000fe200078e02ff */
[----:B------:R-:W-:Y:S01]  /*1730*/  LEA R47, P5, R4, R28, 0x1 ;  /* 0x0000001c042f7211 */ /* 0x000fe200078a08ff */
[C---:B------:R-:W-:Y:S01]  /*1740*/  IMAD R71, R24.reuse, 0xf6, RZ ;  /* 0x000000f618477824 */ /* 0x040fe200078e02ff */
[----:B------:R-:W-:Y:S01]  /*1750*/  LEA.HI.X.SX32 R12, R5, R30, 0x1, P3 ;  /* 0x0000001e050c7211 */ /* 0x000fe200018f0eff */
[C---:B------:R-:W-:Y:S01]  /*1760*/  IMAD R73, R24.reuse, 0xf2, RZ ;  /* 0x000000f218497824 */ /* 0x040fe200078e02ff */
[----:B------:R-:W-:Y:S01]  /*1770*/  LEA R48, P3, R13, R28, 0x1 ;  /* 0x0000001c0d307211 */ /* 0x000fe200078608ff */
[----:B------:R-:W-:Y:S01]  /*1780*/  IMAD R77, R24, 0xea, RZ ;  /* 0x000000ea184d7824 */ /* 0x000fe200078e02ff */
[----:B------:R-:W-:Y:S01]  /*1790*/  LEA.HI.X.SX32 R18, R8, R30, 0x1, P0 ;  /* 0x0000001e08127211 */ /* 0x000fe200000f0eff */
[C---:B------:R-:W-:Y:S01]  /*17a0*/  IMAD R220, R24.reuse, 0x7f, RZ ;  /* 0x0000007f18dc7824 */ /* 0x040fe200078e02ff */
[----:B------:R-:W-:Y:S01]  /*17b0*/  LEA R61, P0, R17, R28, 0x1 ;  /* 0x0000001c113d7211 */ /* 0x000fe200078008ff */
[C---:B------:R-:W-:Y:S01]  /*17c0*/  IMAD R75, R24.reuse, 0xee, RZ ;  /* 0x000000ee184b7824 */ /* 0x040fe200078e02ff */
[-C--:B------:R-:W-:Y:S01]  /*17d0*/  LEA.HI.X.SX32 R3, R11, R30.reuse, 0x1, P6 ;  /* 0x0000001e0b037211 */ /* 0x080fe200030f0eff */
[----:B------:R-:W-:Y:S01]  /*17e0*/  IMAD R79, R24, 0xe6, RZ ;  /* 0x000000e6184f7824 */ /* 0x000fe200078e02ff */
[-C--:B------:R-:W-:Y:S01]  /*17f0*/  LEA.HI.X.SX32 R6, R6, R30.reuse, 0x1, P2 ;  /* 0x0000001e06067211 */ /* 0x080fe200010f0eff */
[----:B------:R-:W-:Y:S01]  /*1800*/  IMAD R80, R24, 0xe2, RZ ;  /* 0x000000e218507824 */ /* 0x000fe200078e02ff */
[----:B------:R-:W-:Y:S01]  /*1810*/  LEA.HI.X.SX32 R20, R10, R30, 0x1, P4 ;  /* 0x0000001e0a147211 */ /* 0x000fe200020f0eff */
[C---:B------:R-:W-:Y:S01]  /*1820*/  IMAD R43, R24.reuse, 0x7b, RZ ;  /* 0x0000007b182b7824 */ /* 0x040fe200078e02ff */
[-C--:B------:R-:W-:Y:S01]  /*1830*/  LEA R63, P6, R23, R28.reuse, 0x1 ;  /* 0x0000001c173f7211 */ /* 0x080fe200078c08ff */
[C---:B------:R-:W-:Y:S01]  /*1840*/  IMAD R81, R24.reuse, 0xde, RZ ;  /* 0x000000de18517824 */ /* 0x040fe200078e02ff */
[----:B------:R-:W-:Y:S01]  /*1850*/  LEA R99, P2, R27, R28, 0x1 ;  /* 0x0000001c1b637211 */ /* 0x000fe200078408ff */
[C---:B------:R-:W-:Y:S01]  /*1860*/  IMAD R91, R24.reuse, 0x79, RZ ;  /* 0x00000079185b7824 */ /* 0x040fe200078e02ff */
[----:B------:R-:W-:Y:S01]  /*1870*/  LEA.HI.X.SX32 R7, R15, R30, 0x1, P1 ;  /* 0x0000001e0f077211 */ /* 0x000fe200008f0eff */
[C---:B------:R-:W-:Y:S01]  /*1880*/  IMAD R92, R24.reuse, 0x75, RZ ;  /* 0x00000075185c7824 */ /* 0x040fe200078e02ff */
[----:B------:R-:W-:Y:S01]  /*1890*/  LEA R97, P4, R21, R28, 0x1 ;  /* 0x0000001c15617211 */ /* 0x000fe200078808ff */
[----:B------:R-:W-:Y:S01]  /*18a0*/  IMAD R82, R24, 0xda, RZ ;  /* 0x000000da18527824 */ /* 0x000fe200078e02ff */
[----:B------:R-:W-:Y:S01]  /*18b0*/  LEA.HI.X.SX32 R4, R4, R30, 0x1, P5 ;  /* 0x0000001e04047211 */ /* 0x000fe200028f0eff */
[----:B------:R-:W-:Y:S01]  /*18c0*/  IMAD R110, R24, 0x77, RZ ;  /* 0x00000077186e7824 */ /* 0x000fe200078e02ff */
[----:B------:R-:W-:Y:S01]  /*18d0*/  LEA R108, P1, R126, UR8, 0x1 ;  /* 0x000000087e6c7c11 */ /* 0x000fe2000f8208ff */
[C---:B------:R-:W-:Y:S01]  /*18e0*/  IMAD R118, R24.reuse, 0x73, RZ ;  /* 0x0000007318767824 */ /* 0x040fe200078e02ff */
[----:B------:R-:W-:Y:S01]  /*18f0*/  LEA R114, P5, R25, R28, 0x1 ;  /* 0x0000001c19727211 */ /* 0x000fe200078a08ff */
[C---:B------:R-:W-:Y:S01]  /*1900*/  IMAD R83, R24.reuse, 0xd6, RZ ;  /* 0x000000d618537824 */ /* 0x040fe200078e02ff */
[----:B------:R-:W-:Y:S01]  /*1910*/  LEA.HI.X.SX32 R5, R13, R30, 0x1, P3 ;  /* 0x0000001e0d057211 */ /* 0x000fe200018f0eff */
[----:B------:R-:W-:Y:S01]  /*1920*/  IMAD R85, R24, 0xce, RZ ;  /* 0x000000ce18557824 */ /* 0x000fe200078e02ff */
[----:B------:R-:W-:Y:S01]  /*1930*/  LEA R65, P3, R26, R28, 0x1 ;  /* 0x0000001c1a417211 */ /* 0x000fe200078608ff */
[C---:B------:R-:W-:Y:S01]  /*1940*/  IMAD R93, R24.reuse, 0x71, RZ ;  /* 0x00000071185d7824 */ /* 0x040fe200078e02ff */
[-C--:B------:R-:W-:Y:S01]  /*1950*/  LEA.HI.X.SX32 R8, R17, R30.reuse, 0x1, P0 ;  /* 0x0000001e11087211 */ /* 0x080fe200000f0eff */
[C---:B------:R-:W-:Y:S01]  /*1960*/  IMAD R84, R24.reuse, 0xd2, RZ ;  /* 0x000000d218547824 */ /* 0x040fe200078e02ff */
[----:B------:R-:W-:Y:S01]  /*1970*/  SHF.R.S32.HI R19, RZ, 0x7, R19 ;  /* 0x00000007ff137819 */ /* 0x000fe20000011413 */
[C---:B------:R-:W-:Y:S01]  /*1980*/  IMAD R86, R24.reuse, 0xca, RZ ;  /* 0x000000ca18567824 */ /* 0x040fe200078e02ff */
[-C--:B------:R-:W-:Y:S01]  /*1990*/  LEA.HI.X.SX32 R11, R23, R30.reuse, 0x1, P6 ;  /* 0x0000001e170b7211 */ /* 0x080fe200030f0eff */
[C---:B------:R-:W-:Y:S01]  /*19a0*/  IMAD R23, R24.reuse, 0x7d, RZ ;  /* 0x0000007d18177824 */ /* 0x040fe200078e02ff */
[-C--:B------:R-:W-:Y:S01]  /*19b0*/  LEA.HI.X.SX32 R17, R27, R30.reuse, 0x1, P2 ;  /* 0x0000001e1b117211 */ /* 0x080fe200010f0eff */
[----:B------:R0:W-:Y:S01]  /*19c0*/  STL [R1+0x2f8], R19 ;  /* 0x0002f81301007387 */ /* 0x0001e20000100800 */
[----:B------:R-:W-:Y:S01]  /*19d0*/  LEA.HI.X.SX32 R9, R21, R30, 0x1, P4 ;  /* 0x0000001e15097211 */ /* 0x000fe200020f0eff */
[----:B------:R-:W-:Y:S01]  /*19e0*/  IMAD R111, R24, 0x6f, RZ ;  /* 0x0000006f186f7824 */ /* 0x000fe200078e02ff */
[----:B------:R-:W-:Y:S01]  /*19f0*/  LEA.HI.X.SX32 R126, R126, UR9, 0x1, P1 ;  /* 0x000000097e7e7c11 */ /* 0x000fe200088f0eff */
[C---:B------:R-:W-:Y:S01]  /*1a00*/  IMAD R87, R24.reuse, 0xc6, RZ ;  /* 0x000000c618577824 */ /* 0x040fe200078e02ff */
[----:B------:R-:W-:Y:S01]  /*1a10*/  IADD3 R67, P2, R67, R108, RZ ;  /* 0x0000006c43437210 */ /* 0x000fe20007f5e0ff */
[C---:B------:R-:W-:Y:S01]  /*1a20*/  IMAD R94, R24.reuse, 0x6d, RZ ;  /* 0x0000006d185e7824 */ /* 0x040fe200078e02ff */
[----:B------:R-:W-:Y:S01]  /*1a30*/  LEA.HI.X.SX32 R13, R25, R30, 0x1, P5 ;  /* 0x0000001e190d7211 */ /* 0x000fe200028f0eff */
[C---:B------:R-:W-:Y:S01]  /*1a40*/  IMAD R88, R24.reuse, 0xc2, RZ ;  /* 0x000000c218587824 */ /* 0x040fe200078e02ff */
[----:B------:R-:W-:Y:S01]  /*1a50*/  IADD3 R69, P4, R69, R108, RZ ;  /* 0x0000006c45457210 */ /* 0x000fe20007f9e0ff */
[----:B------:R-:W-:Y:S01]  /*1a60*/  IMAD R121, R24, 0x6b, RZ ;  /* 0x0000006b18797824 */ /* 0x000fe200078e02ff */
[----:B------:R-:W-:Y:S01]  /*1a70*/  LEA.HI.X.SX32 R15, R26, R30, 0x1, P3 ;  /* 0x0000001e1a0f7211 */ /* 0x000fe200018f0eff */
[C---:B------:R-:W-:Y:S01]  /*1a80*/  IMAD R112, R24.reuse, 0x67, RZ ;  /* 0x0000006718707824 */ /* 0x040fe200078e02ff */
[-C--:B------:R-:W-:Y:S01]  /*1a90*/  IADD3 R71, P5, R71, R108.reuse, RZ ;  /* 0x0000006c47477210 */ /* 0x080fe20007fbe0ff */
[C---:B------:R-:W-:Y:S01]  /*1aa0*/  IMAD R89, R24.reuse, 0xbe, RZ ;  /* 0x000000be18597824 */ /* 0x040fe200078e02ff */
[-C--:B------:R-:W-:Y:S01]  /*1ab0*/  IADD3 R73, P6, R73, R108.reuse, RZ ;  /* 0x0000006c49497210 */ /* 0x080fe20007fde0ff */
[C---:B------:R-:W-:Y:S01]  /*1ac0*/  IMAD R95, R24.reuse, 0x69, RZ ;  /* 0x00000069185f7824 */ /* 0x040fe200078e02ff */
[-C--:B------:R-:W-:Y:S01]  /*1ad0*/  IADD3 R77, P3, R77, R108.reuse, RZ ;  /* 0x0000006c4d4d7210 */ /* 0x080fe20007f7e0ff */
[C---:B------:R-:W-:Y:S01]  /*1ae0*/  IMAD R96, R24.reuse, 0x65, RZ ;  /* 0x0000006518607824 */ /* 0x040fe200078e02ff */
[-C--:B------:R-:W-:Y:S01]  /*1af0*/  IADD3 R75, P0, R75, R108.reuse, RZ ;  /* 0x0000006c4b4b7210 */ /* 0x080fe20007f1e0ff */
[C---:B------:R-:W-:Y:S01]  /*1b00*/  IMAD R90, R24.reuse, 0xba, RZ ;  /* 0x000000ba185a7824 */ /* 0x040fe200078e02ff */
[----:B------:R-:W-:Y:S01]  /*1b10*/  IADD3 R79, P1, R79, R108, RZ ;  /* 0x0000006c4f4f7210 */ /* 0x000fe20007f3e0ff */
[----:B------:R-:W-:Y:S01]  /*1b20*/  IMAD R218, R24, 0xb2, RZ ;  /* 0x000000b218da7824 */ /* 0x000fe200078e02ff */
[----:B0-----:R-:W-:Y:S01]  /*1b30*/  LEA.HI.X.SX32 R19, R220, R126, 0x1, P2 ;  /* 0x0000007edc137211 */ /* 0x001fe200010f0eff */
[----:B------:R-:W-:Y:S01]  /*1b40*/  IMAD R120, R24, 0x63, RZ ;  /* 0x0000006318787824 */ /* 0x000fe200078e02ff */
[----:B------:R-:W-:Y:S01]  /*1b50*/  IADD3 R80, P2, R80, R108, RZ ;  /* 0x0000006c50507210 */ /* 0x000fe20007f5e0ff */
[C---:B------:R-:W-:Y:S01]  /*1b60*/  IMAD R248, R24.reuse, 0xb6, RZ ;  /* 0x000000b618f87824 */ /* 0x040fe200078e02ff */
[----:B------:R-:W-:Y:S01]  /*1b70*/  LEA.HI.X.SX32 R23, R23, R126, 0x1, P4 ;  /* 0x0000007e17177211 */ /* 0x000fe200020f0eff */
[C---:B------:R-:W-:Y:S01]  /*1b80*/  IMAD R216, R24.reuse, 0xae, RZ ;  /* 0x000000ae18d87824 */ /* 0x040fe200078e02ff */
[----:B------:R-:W-:Y:S01]  /*1b90*/  IADD3 R81, P4, R81, R108, RZ ;  /* 0x0000006c51517210 */ /* 0x000fe20007f9e0ff */
[C---:B------:R-:W-:Y:S01]  /*1ba0*/  IMAD R98, R24.reuse, 0x61, RZ ;  /* 0x0000006118627824 */ /* 0x040fe200078e02ff */
[----:B------:R-:W-:Y:S01]  /*1bb0*/  LEA.HI.X.SX32 R43, R43, R126, 0x1, P5 ;  /* 0x0000007e2b2b7211 */ /* 0x000fe200028f0eff */
[----:B------:R-:W-:Y:S01]  /*1bc0*/  IMAD R214, R24, 0xaa, RZ ;  /* 0x000000aa18d67824 */ /* 0x000fe200078e02ff */
[----:B------:R-:W-:Y:S01]  /*1bd0*/  IADD3 R82, P5, R82, R108, RZ ;  /* 0x0000006c52527210 */ /* 0x000fe20007fbe0ff */
[C---:B------:R-:W-:Y:S01]  /*1be0*/  IMAD R113, R24.reuse, 0x5f, RZ ;  /* 0x0000005f18717824 */ /* 0x040fe200078e02ff */
[-C--:B------:R-:W-:Y:S01]  /*1bf0*/  LEA.HI.X.SX32 R91, R91, R126.reuse, 0x1, P6 ;  /* 0x0000007e5b5b7211 */ /* 0x080fe200030f0eff */
[----:B------:R-:W-:Y:S01]  /*1c00*/  IMAD R212, R24, 0xa6, RZ ;  /* 0x000000a618d47824 */ /* 0x000fe200078e02ff */
[----:B------:R-:W-:Y:S01]  /*1c10*/  LEA.HI.X.SX32 R92, R92, R126, 0x1, P3 ;  /* 0x0000007e5c5c7211 */ /* 0x000fe200018f0eff */
[C---:B------:R-:W-:Y:S01]  /*1c20*/  IMAD R100, R24.reuse, 0x5d, RZ ;  /* 0x0000005d18647824 */ /* 0x040fe200078e02ff */
[----:B------:R-:W-:Y:S01]  /*1c30*/  IADD3 R83, P6, R83, R108, RZ ;  /* 0x0000006c53537210 */ /* 0x000fe20007fde0ff */
[----:B------:R-:W-:Y:S01]  /*1c40*/  IMAD R210, R24, 0xa2, RZ ;  /* 0x000000a218d27824 */ /* 0x000fe200078e02ff */
[----:B------:R-:W-:Y:S01]  /*1c50*/  LEA.HI.X.SX32 R110, R110, R126, 0x1, P0 ;  /* 0x0000007e6e6e7211 */ /* 0x000fe200000f0eff */
[C---:B------:R-:W-:Y:S01]  /*1c60*/  IMAD R241, R24.reuse, 0x5b, RZ ;  /* 0x0000005b18f17824 */ /* 0x040fe200078e02ff */
[----:B------:R-:W-:Y:S01]  /*1c70*/  IADD3 R85, P3, R85, R108, RZ ;  /* 0x0000006c55557210 */ /* 0x000fe20007f7e0ff */
[----:B------:R-:W-:Y:S01]  /*1c80*/  IMAD R208, R24, 0x9e, RZ ;  /* 0x0000009e18d07824 */ /* 0x000fe200078e02ff */
[----:B------:R-:W-:Y:S01]  /*1c90*/  LEA.HI.X.SX32 R118, R118, R126, 0x1, P1 ;  /* 0x0000007e76767211 */ /* 0x000fe200008f0eff */
[----:B------:R-:W-:Y:S01]  /*1ca0*/  IMAD R206, R24, 0x9a, RZ ;  /* 0x0000009a18ce7824 */ /* 0x000fe200078e02ff */
[-C--:B------:R-:W-:Y:S01]  /*1cb0*/  IADD3 R84, P0, R84, R108.reuse, RZ ;  /* 0x0000006c54547210 */ /* 0x080fe20007f1e0ff */
        /* <DEDUP_REMOVED lines=10> */
[----:B------:R-:W-:Y:S01]  /*1d60*/  IMAD R64, R24, 0x8e, RZ ;  /* 0x0000008e18407824 */ /* 0x000fe200078e02ff */
[----:B------:R-:W-:Y:S01]  /*1d70*/  LEA.HI.X.SX32 R94, R94, R126, 0x1, P5 ;  /* 0x0000007e5e5e7211 */ /* 0x000fe200028f0eff */
[C---:B------:R-:W-:Y:S01]  /*1d80*/  IMAD R60, R24.reuse, 0x53, RZ ;  /* 0x00000053183c7824 */ /* 0x040fe200078e02ff */
[----:B------:R-:W-:Y:S01]  /*1d90*/  IADD3 R89, P5, R89, R108, RZ ;  /* 0x0000006c59597210 */ /* 0x000fe20007fbe0ff */
[C---:B------:R-:W-:Y:S01]  /*1da0*/  IMAD R58, R24.reuse, 0x8a, RZ ;  /* 0x0000008a183a7824 */ /* 0x040fe200078e02ff */
[-C--:B------:R-:W-:Y:S01]  /*1db0*/  LEA.HI.X.SX32 R121, R121, R126.reuse, 0x1, P6 ;  /* 0x0000007e79797211 */ /* 0x080fe200030f0eff */
[----:B------:R-:W-:Y:S01]  /*1dc0*/  IMAD R56, R24, 0x51, RZ ;  /* 0x0000005118387824 */ /* 0x000fe200078e02ff */
[----:B------:R-:W-:Y:S01]  /*1dd0*/  LEA.HI.X.SX32 R112, R112, R126, 0x1, P3 ;  /* 0x0000007e70707211 */ /* 0x000fe200018f0eff */
[----:B------:R-:W-:Y:S01]  /*1de0*/  IMAD R54, R24, 0x86, RZ ;  /* 0x0000008618367824 */ /* 0x000fe200078e02ff */
[----:B------:R-:W-:Y:S01]  /*1df0*/  IADD3 R90, P6, R90, R108, RZ ;  /* 0x0000006c5a5a7210 */ /* 0x000fe20007fde0ff */
[C---:B------:R-:W-:Y:S01]  /*1e00*/  IMAD R251, R24.reuse, 0x4f, RZ ;  /* 0x0000004f18fb7824 */ /* 0x040fe200078e02ff */
[----:B------:R-:W-:Y:S01]  /*1e10*/  LEA.HI.X.SX32 R95, R95, R126, 0x1, P0 ;  /* 0x0000007e5f5f7211 */ /* 0x000fe200000f0eff */
[----:B------:R-:W-:Y:S01]  /*1e20*/  IMAD R249, R24, 0x82, RZ ;  /* 0x0000008218f97824 */ /* 0x000fe200078e02ff */
[----:B------:R-:W-:Y:S01]  /*1e30*/  IADD3 R218, P3, R218, R108, RZ ;  /* 0x0000006cdada7210 */ /* 0x000fe20007f7e0ff */
[----:B------:R-:W-:Y:S01]  /*1e40*/  IMAD R247, R24, 0x4d, RZ ;  /* 0x0000004d18f77824 */ /* 0x000fe200078e02ff */
[----:B------:R-:W-:Y:S01]  /*1e50*/  LEA.HI.X.SX32 R96, R96, R126, 0x1, P1 ;  /* 0x0000007e60607211 */ /* 0x000fe200008f0eff */
[----:B------:R-:W-:Y:S01]  /*1e60*/  IMAD R243, R24, 0x4b, RZ ;  /* 0x0000004b18f37824 */ /* 0x000fe200078e02ff */
[-C--:B------:R-:W-:Y:S01]  /*1e70*/  IADD3 R248, P0, R248, R108.reuse, RZ ;  /* 0x0000006cf8f87210 */ /* 0x080fe20007f1e0ff */
[----:B------:R-:W-:Y:S01]  /*1e80*/  STL [R1+0x10], R218 ;  /* 0x000010da01007387 */ /* 0x000fe20000100800 */
[----:B------:R-:W-:Y:S01]  /*1e90*/  IADD3 R216, P1, R216, R108, RZ ;  /* 0x0000006cd8d87210 */ /* 0x000fe20007f3e0ff */
[----:B------:R-:W-:Y:S01]  /*1ea0*/  IMAD R239, R24, 0x49, RZ ;  /* 0x0000004918ef7824 */ /* 0x000fe200078e02ff */
[----:B------:R-:W-:Y:S01]  /*1eb0*/  LEA.HI.X.SX32 R120, R120, R126, 0x1, P2 ;  /* 0x0000007e78787211 */ /* 0x000fe200010f0eff */
[----:B------:R-:W-:Y:S01]  /*1ec0*/  IMAD R237, R24, 0x47, RZ ;  /* 0x0000004718ed7824 */ /* 0x000fe200078e02ff */
[----:B------:R-:W-:Y:S01]  /*1ed0*/  IADD3 R214, P2, R214, R108, RZ ;  /* 0x0000006cd6d67210 */ /* 0x000fe20007f5e0ff */
[----:B------:R-:W-:Y:S01]  /*1ee0*/  STL [R1+0x20], R216 ;  /* 0x000020d801007387 */ /* 0x000fe20000100800 */
        /* <DEDUP_REMOVED lines=36> */
[C---:B------:R-:W-:Y:S01]  /*2130*/  IMAD R223, R24.reuse, 0x3d, RZ ;  /* 0x0000003d18df7824 */ /* 0x040fe200078e02ff */
[----:B------:R-:W-:Y:S01]  /*2140*/  UIADD3 UR5, UR4, 0x8000, URZ ;  /* 0x0000800004057890 */ /* 0x000fe2000fffe03f */
[C---:B------:R-:W-:Y:S01]  /*2150*/  IMAD R125, R24.reuse, 0xec, RZ ;  /* 0x000000ec187d7824 */ /* 0x040fe200078e02ff */
[----:B------:R-:W-:Y:S01]  /*2160*/  STL [R1+0x2c], R116 ;  /* 0x00002c7401007387 */ /* 0x000fe20000100800 */
[C---:B------:R-:W-:Y:S01]  /*2170*/  IMAD R215, R24.reuse, 0x72, RZ ;  /* 0x0000007218d77824 */ /* 0x040fe200078e02ff */
[----:B------:R-:W-:Y:S01]  /*2180*/  USHF.R.U32.HI UR5, URZ, 0x4, UR5 ;  /* 0x000000043f057899 */ /* 0x000fe20008011605 */
[C---:B------:R-:W-:Y:S01]  /*2190*/  IMAD R219, R24.reuse, 0x3b, RZ ;  /* 0x0000003b18db7824 */ /* 0x040fe200078e02ff */
[----:B------:R-:W-:Y:S01]  /*21a0*/  STL [R1+0xa0], R64 ;  /* 0x0000a04001007387 */ /* 0x000fe20000100800 */
[C---:B------:R-:W-:Y:S01]  /*21b0*/  IMAD R235, R24.reuse, 0xe4, RZ ;  /* 0x000000e418eb7824 */ /* 0x040fe200078e02ff */
[----:B------:R-:W-:Y:S01]  /*21c0*/  UMOV UR8, URZ ;  /* 0x0000003f00087c82 */ /* 0x000fe20008000000 */
[C---:B------:R-:W-:Y:S01]  /*21d0*/  IMAD R209, R24.reuse, 0x6e, RZ ;  /* 0x0000006e18d17824 */ /* 0x040fe200078e02ff */
[----:B------:R-:W-:Y:S01]  /*21e0*/  STL [R1+0x3c], R60 ;  /* 0x00003c3c01007387 */ /* 0x000fe20000100800 */
[C---:B------:R-:W-:Y:S01]  /*21f0*/  IMAD R213, R24.reuse, 0x39, RZ ;  /* 0x0000003918d57824 */ /* 0x040fe200078e02ff */
[----:B------:R-:W-:Y:S01]  /*2200*/  USGXT.U32 UR38, UR5, 0xe ;  /* 0x0000000e0526789a */ /* 0x000fe20008000000 */
[C---:B------:R-:W-:Y:S01]  /*2210*/  IMAD R123, R24.reuse, 0xdc, RZ ;  /* 0x000000dc187b7824 */ /* 0x040fe200078e02ff */
[----:B------:R0:W-:Y:S01]  /*2220*/  STL [R1+0xb0], R58 ;  /* 0x0000b03a01007387 */ /* 0x0001e20000100800 */
[C---:B------:R-:W-:Y:S01]  /*2230*/  IMAD R211, R24.reuse, 0xb4, RZ ;  /* 0x000000b418d37824 */ /* 0x040fe200078e02ff */
[----:B------:R-:W-:Y:S01]  /*2240*/  USHF.L.U32 UR60, UR60, 0x7, URZ ;  /* 0x000000073c3c7899 */ /* 0x000fe2000800063f */
[C---:B------:R-:W-:Y:S01]  /*2250*/  IMAD R203, R24.reuse, 0x6a, RZ ;  /* 0x0000006a18cb7824 */ /* 0x040fe200078e02ff */
[----:B------:R1:W-:Y:S01]  /*2260*/  STL [R1+0x4c], R56 ;  /* 0x00004c3801007387 */ /* 0x0003e20000100800 */
[C---:B------:R-:W-:Y:S01]  /*2270*/  IMAD R207, R24.reuse, 0x37, RZ ;  /* 0x0000003718cf7824 */ /* 0x040fe200078e02ff */
[----:B------:R-:W-:Y:S01]  /*2280*/  UIADD3.X UR12, UR8, 0x40000040, URZ, UP0, !UPT ;  /* 0x40000040080c7890 */ /* 0x000fe200087fe43f */
[C---:B------:R-:W-:Y:S01]  /*2290*/  IMAD R117, R24.reuse, 0xd4, RZ ;  /* 0x000000d418757824 */ /* 0x040fe200078e02ff */
[----:B------:R2:W-:Y:S01]  /*22a0*/  STL [R1+0xc0], R54 ;  /* 0x0000c03601007387 */ /* 0x0005e20000100800 */
[C---:B------:R-:W-:Y:S01]  /*22b0*/  IMAD R205, R24.reuse, 0xac, RZ ;  /* 0x000000ac18cd7824 */ /* 0x040fe200078e02ff */
[----:B0-----:R-:W-:Y:S01]  /*22c0*/  LEA.HI.X.SX32 R58, R251, R126, 0x1, P6 ;  /* 0x0000007efb3a7211 */ /* 0x001fe200030f0eff */
[C---:B------:R-:W-:Y:S01]  /*22d0*/  IMAD R68, R24.reuse, 0x66, RZ ;  /* 0x0000006618447824 */ /* 0x040fe200078e02ff */
[----:B------:R-:W-:Y:S01]  /*22e0*/  UIADD3 UR14, UP0, UR38, 0x2, URZ ;  /* 0x00000002260e7890 */ /* 0x000fe2000ff1e03f */
[C---:B------:R-:W-:Y:S01]  /*22f0*/  IMAD R200, R24.reuse, 0x35, RZ ;  /* 0x0000003518c87824 */ /* 0x040fe200078e02ff */
[----:B-1----:R-:W-:Y:S01]  /*2300*/  IADD3 R56, P6, R249, R108, RZ ;  /* 0x0000006cf9387210 */ /* 0x002fe20007fde0ff */
[----:B------:R0:W-:Y:S01]  /*2310*/  STL [R1+0x5c], R58 ;  /* 0x00005c3a01007387 */ /* 0x0001e20000100800 */
[C---:B------:R-:W-:Y:S01]  /*2320*/  IMAD R127, R24.reuse, 0xcc, RZ ;  /* 0x000000cc187f7824 */ /* 0x040fe200078e02ff */
[----:B------:R-:W-:Y:S01]  /*2330*/  UMOV UR9, URZ ;  /* 0x0000003f00097c82 */ /* 0x000fe20008000000 */
[----:B--2---:R-:W-:Y:S01]  /*2340*/  LEA.HI.X.SX32 R54, R247, R126, 0x1, P0 ;  /* 0x0000007ef7367211 */ /* 0x004fe200000f0eff */
[----:B------:R1:W-:Y:S01]  /*2350*/  STL [R1+0xd0], R56 ;  /* 0x0000d03801007387 */ /* 0x0003e20000100800 */
[----:B------:R-:W-:Y:S01]  /*2360*/  IADD3 R122, P0, R245, R108, RZ ;  /* 0x0000006cf57a7210 */ /* 0x000fe20007f1e0ff */
[C---:B------:R-:W-:Y:S01]  /*2370*/  IMAD R199, R24.reuse, 0xa4, RZ ;  /* 0x000000a418c77824 */ /* 0x040fe200078e02ff */
[----:B------:R-:W-:Y:S01]  /*2380*/  USHF.R.S32.HI UR10, URZ, 0x1f, UR60 ;  /* 0x0000001f3f0a7899 */ /* 0x000fe2000801143c */
[----:B------:R2:W-:Y:S01]  /*2390*/  STL [R1+0x6c], R54 ;  /* 0x00006c3601007387 */ /* 0x0005e20000100800 */
[C---:B------:R-:W-:Y:S01]  /*23a0*/  IMAD R119, R24.reuse, 0xc4, RZ ;  /* 0x000000c418777824 */ /* 0x040fe200078e02ff */
[-C--:B0-----:R-:W-:Y:S01]  /*23b0*/  LEA.HI.X.SX32 R58, R231, R126.reuse, 0x1, P5 ;  /* 0x0000007ee73a7211 */ /* 0x081fe200028f0eff */
[C---:B------:R-:W-:Y:S01]  /*23c0*/  IMAD R72, R24.reuse, 0x62, RZ ;  /* 0x0000006218487824 */ /* 0x040fe200078e02ff */
[----:B------:R-:W-:Y:S01]  /*23d0*/  UIADD3.X UR15, UR9, 0x40000040, URZ, UP0, !UPT ;  /* 0x40000040090f7890 */ /* 0x000fe200087fe43f */
[C---:B------:R-:W-:Y:S01]  /*23e0*/  IMAD R197, R24.reuse, 0x33, RZ ;  /* 0x0000003318c57824 */ /* 0x040fe200078e02ff */
[----:B-1----:R-:W-:Y:S01]  /*23f0*/  LEA.HI.X.SX32 R56, R243, R126, 0x1, P3 ;  /* 0x0000007ef3387211 */ /* 0x002fe200018f0eff */
[C---:B------:R-:W-:Y:S01]  /*2400*/  IMAD R196, R24.reuse, 0x9c, RZ ;  /* 0x0000009c18c47824 */ /* 0x040fe200078e02ff */
[----:B------:R-:W-:Y:S01]  /*2410*/  IADD3 R115, P3, R115, R108, RZ ;  /* 0x0000006c73737210 */ /* 0x000fe20007f7e0ff */
[C---:B------:R-:W-:Y:S01]  /*2420*/  IMAD R76, R24.reuse, 0x5e, RZ ;  /* 0x0000005e184c7824 */ /* 0x040fe200078e02ff */
[----:B--2---:R-:W-:Y:S01]  /*2430*/  LEA.HI.X.SX32 R54, R239, R126, 0x1, P1 ;  /* 0x0000007eef367211 */ /* 0x004fe200008f0eff */
[----:B------:R0:W-:Y:S01]  /*2440*/  STL [R1+0x7c], R56 ;  /* 0x00007c3801007387 */ /* 0x0001e20000100800 */
[----:B------:R-:W-:Y:S01]  /*2450*/  IADD3 R125, P1, R125, R108, RZ ;  /* 0x0000006c7d7d7210 */ /* 0x000fe20007f3e0ff */
[C---:B------:R-:W-:Y:S01]  /*2460*/  IMAD R194, R24.reuse, 0x31, RZ ;  /* 0x0000003118c27824 */ /* 0x040fe200078e02ff */
[----:B------:R-:W-:Y:S01]  /*2470*/  USHF.L.U32 UR5, UR60, 0x1, URZ ;  /* 0x000000013c057899 */ /* 0x000fe2000800063f */
[----:B------:R1:W-:Y:S01]  /*2480*/  STL [R1+0x8c], R54 ;  /* 0x00008c3601007387 */ /* 0x0003e20000100800 */
[C---:B------:R-:W-:Y:S01]  /*2490*/  IMAD R217, R24.reuse, 0xbc, RZ ;  /* 0x000000bc18d97824 */ /* 0x040fe200078e02ff */
[----:B------:R-:W-:Y:S01]  /*24a0*/  UMOV UR8, UR11 ;  /* 0x0000000b00087c82 */ /* 0x000fe20008000000 */
[C---:B------:R-:W-:Y:S01]  /*24b0*/  IMAD R193, R24.reuse, 0x94, RZ ;  /* 0x0000009418c17824 */ /* 0x040fe200078e02ff */
[----:B------:R-:W-:Y:S01]  /*24c0*/  UMOV UR9, UR12 ;  /* 0x0000000c00097c82 */ /* 0x000fe20008000000 */
[C---:B------:R-:W-:Y:S01]  /*24d0*/  IMAD R189, R24.reuse, 0x5a, RZ ;  /* 0x0000005a18bd7824 */ /* 0x040fe200078e02ff */
[----:B0-----:R-:W-:Y:S01]  /*24e0*/  LEA.HI.X.SX32 R56, R237, R126, 0x1, P2 ;  /* 0x0000007eed387211 */ /* 0x001fe200010f0eff */
[C---:B------:R-:W-:Y:S01]  /*24f0*/  IMAD R191, R24.reuse, 0x2f, RZ ;  /* 0x0000002f18bf7824 */ /* 0x040fe200078e02ff */
[----:B------:R-:W-:Y:S01]  /*2500*/  IADD3 R116, P2, R235, R108, RZ ;  /* 0x0000006ceb747210 */ /* 0x000fe20007f5e0ff */
[C---:B------:R-:W-:Y:S01]  /*2510*/  IMAD R190, R24.reuse, 0x8c, RZ ;  /* 0x0000008c18be7824 */ /* 0x040fe200078e02ff */
[----:B-1----:R-:W-:Y:S01]  /*2520*/  LEA.HI.X.SX32 R54, R233, R126, 0x1, P4 ;  /* 0x0000007ee9367211 */ /* 0x002fe200020f0eff */
[----:B------:R0:W-:Y:S01]  /*2530*/  STL [R1+0x9c], R56 ;  /* 0x00009c3801007387 */ /* 0x0001e20000100800 */
[-C--:B------:R-:W-:Y:S01]  /*2540*/  IADD3 R123, P4, R123, R108.reuse, RZ ;  /* 0x0000006c7b7b7210 */ /* 0x080fe20007f9e0ff */
[C---:B------:R-:W-:Y:S01]  /*2550*/  IMAD R185, R24.reuse, 0x56, RZ ;  /* 0x0000005618b97824 */ /* 0x040fe200078e02ff */
[----:B------:R-:W-:Y:S01]  /*2560*/  USHF.L.U64.HI UR60, UR60, 0x1, UR10 ;  /* 0x000000013c3c7899 */ /* 0x000fe2000801020a */
[----:B------:R1:W-:Y:S01]  /*2570*/  STL [R1+0xac], R54 ;  /* 0x0000ac3601007387 */ /* 0x0003e20000100800 */
[C---:B------:R-:W-:Y:S01]  /*2580*/  IMAD R187, R24.reuse, 0x2d, RZ ;  /* 0x0000002d18bb7824 */ /* 0x040fe200078e02ff */
[----:B------:R-:W-:Y:S01]  /*2590*/  UIADD3.64 UR10, UR8, 0x380, URZ ;  /* 0x00000380080a7897 */ /* 0x000fe2000fffe03f */
[C---:B------:R-:W-:Y:S01]  /*25a0*/  IMAD R186, R24.reuse, 0x84, RZ ;  /* 0x0000008418ba7824 */ /* 0x040fe200078e02ff */
[----:B------:R-:W-:Y:S01]  /*25b0*/  STL [R1+0xbc], R58 ;  /* 0x0000bc3a01007387 */ /* 0x000fe20000100800 */
[C---:B------:R-:W-:Y:S01]  /*25c0*/  IMAD R182, R24.reuse, 0x52, RZ ;  /* 0x0000005218b67824 */ /* 0x040fe200078e02ff */
[C---:B0-----:R-:W-:Y:S01]  /*25d0*/  IADD3 R56, P5, R21.reuse, R108, RZ ;  /* 0x0000006c15387210 */ /* 0x041fe20007fbe0ff */
[C---:B------:R-:W-:Y:S01]  /*25e0*/  IMAD R183, R24.reuse, 0x2b, RZ ;  /* 0x0000002b18b77824 */ /* 0x040fe200078e02ff */
[-C--:B------:R-:W-:Y:S01]  /*25f0*/  LEA.HI.X.SX32 R21, R21, R126.reuse, 0x1, P0 ;  /* 0x0000007e15157211 */ /* 0x080fe200000f0eff */
[C---:B------:R-:W-:Y:S01]  /*2600*/  IMAD R180, R24.reuse, 0x4e, RZ ;  /* 0x0000004e18b47824 */ /* 0x040fe200078e02ff */
[----:B-1----:R-:W-:Y:S01]  /*2610*/  LEA.HI.X.SX32 R54, R229, R126, 0x1, P6 ;  /* 0x0000007ee5367211 */ /* 0x002fe200030f0eff */
[----:B------:R0:W-:Y:S01]  /*2620*/  STL [R1+0xe0], R56 ;  /* 0x0000e03801007387 */ /* 0x0001e20000100800 */
[----:B------:R-:W-:Y:S01]  /*2630*/  IADD3 R117, P6, R117, R108, RZ ;  /* 0x0000006c75757210 */ /* 0x000fe20007fde0ff */
[C---:B------:R-:W-:Y:S01]  /*2640*/  IMAD R181, R24.reuse, 0x29, RZ ;  /* 0x0000002918b57824 */ /* 0x040fe200078e02ff */
[----:B------:R-:W-:Y:S01]  /*2650*/  UIADD3.64 UR10, UR8, 0x480, URZ ;  /* 0x00000480080a7897 */ /* 0x000fe2000fffe03f */
[----:B------:R1:W-:Y:S01]  /*2660*/  STL [R1+0xcc], R54 ;  /* 0x0000cc3601007387 */ /* 0x0003e20000100800 */
[C---:B------:R-:W-:Y:S01]  /*2670*/  IMAD R178, R24.reuse, 0x4a, RZ ;  /* 0x0000004a18b27824 */ /* 0x040fe200078e02ff */
[----:B------:R-:W-:Y:S01]  /*2680*/  CS2R R32, SRZ ;  /* 0x0000000000207805 */ /* 0x000fe2000001ff00 */
[C---:B------:R-:W-:Y:S01]  /*2690*/  IMAD R179, R24.reuse, 0x27, RZ ;  /* 0x0000002718b37824 */ /* 0x040fe200078e02ff */
[----:B------:R-:W-:Y:S01]  /*26a0*/  CS2R R34, SRZ ;  /* 0x0000000000227805 */ /* 0x000fe2000001ff00 */
[C---:B------:R-:W-:Y:S01]  /*26b0*/  IMAD R176, R24.reuse, 0x46, RZ ;  /* 0x0000004618b07824 */ /* 0x040fe200078e02ff */
[----:B0-----:R-:W-:Y:S01]  /*26c0*/  LEA.HI.X.SX32 R56, R227, R126, 0x1, P5 ;  /* 0x0000007ee3387211 */ /* 0x001fe200028f0eff */
[C---:B------:R-:W-:Y:S01]  /*26d0*/  IMAD R177, R24.reuse, 0x25, RZ ;  /* 0x0000002518b17824 */ /* 0x040fe200078e02ff */
[-C--:B------:R-:W-:Y:S01]  /*26e0*/  IADD3 R127, P5, R127, R108.reuse, RZ ;  /* 0x0000006c7f7f7210 */ /* 0x080fe20007fbe0ff */
[C---:B------:R-:W-:Y:S01]  /*26f0*/  IMAD R174, R24.reuse, 0x42, RZ ;  /* 0x0000004218ae7824 */ /* 0x040fe200078e02ff */
[----:B-1----:R-:W-:Y:S01]  /*2700*/  IADD3 R54, P0, R225, R108, RZ ;  /* 0x0000006ce1367210 */ /* 0x002fe20007f1e0ff */
[C---:B------:R-:W-:Y:S01]  /*2710*/  IMAD R175, R24.reuse, 0x23, RZ ;  /* 0x0000002318af7824 */ /* 0x040fe200078e02ff */
[----:B------:R-:W-:Y:S01]  /*2720*/  CS2R R36, SRZ ;  /* 0x0000000000247805 */ /* 0x000fe2000001ff00 */
[C---:B------:R-:W-:Y:S01]  /*2730*/  IMAD R41, R24.reuse, 0x7c, RZ ;  /* 0x0000007c18297824 */ /* 0x040fe200078e02ff */
[----:B------:R-:W-:Y:S01]  /*2740*/  LEA.HI.X.SX32 R58, R223, R126, 0x1, P0 ;  /* 0x0000007edf3a7211 */ /* 0x000fe200000f0eff */
[----:B------:R0:W-:Y:S01]  /*2750*/  STL [R1+0xf0], R54 ;  /* 0x0000f03601007387 */ /* 0x0001e20000100800 */
[----:B------:R-:W-:Y:S01]  /*2760*/  IADD3 R119, P0, R119, R108, RZ ;  /* 0x0000006c77777210 */ /* 0x000fe20007f1e0ff */
[C---:B------:R-:W-:Y:S01]  /*2770*/  IMAD R173, R24.reuse, 0x21, RZ ;  /* 0x0000002118ad7824 */ /* 0x040fe200078e02ff */
[----:B------:R-:W-:Y:S01]  /*2780*/  UMOV UR10, UR14 ;  /* 0x0000000e000a7c82 */ /* 0x000fe20008000000 */
[----:B------:R1:W-:Y:S01]  /*2790*/  STL [R1+0xdc], R56 ;  /* 0x0000dc3801007387 */ /* 0x0003e20000100800 */
[C---:B------:R-:W-:Y:S01]  /*27a0*/  IMAD R101, R24.reuse, 0xf8, RZ ;  /* 0x000000f818657824 */ /* 0x040fe200078e02ff */
[----:B------:R-:W-:Y:S01]  /*27b0*/  UMOV UR11, UR15 ;  /* 0x0000000f000b7c82 */ /* 0x000fe20008000000 */
[C---:B------:R-:W-:Y:S01]  /*27c0*/  IMAD R171, R24.reuse, 0x3e, RZ ;  /* 0x0000003e18ab7824 */ /* 0x040fe200078e02ff */
[----:B------:R-:W-:Y:S01]  /*27d0*/  UIADD3.64 UR18, UR8, 0x400, URZ ;  /* 0x0000040008127897 */ /* 0x000fe2000fffe03f */
[C---:B------:R-:W-:Y:S01]  /*27e0*/  IMAD R172, R24.reuse, 0xa8, RZ ;  /* 0x000000a818ac7824 */ /* 0x040fe200078e02ff */
[----:B0-----:R-:W-:Y:S01]  /*27f0*/  LEA.HI.X.SX32 R54, R225, R126, 0x1, P3 ;  /* 0x0000007ee1367211 */ /* 0x001fe200018f0eff */
[C---:B------:R-:W-:Y:S01]  /*2800*/  IMAD R10, R24.reuse, 0x74, RZ ;  /* 0x00000074180a7824 */ /* 0x040fe200078e02ff */
[----:B------:R-:W-:Y:S01]  /*2810*/  UIADD3.64 UR12, UR8, 0x80, URZ ;  /* 0x00000080080c7897 */ /* 0x000fe2000fffe03f */
[C---:B------:R-:W-:Y:S01]  /*2820*/  IMAD R169, R24.reuse, 0x1f, RZ ;  /* 0x0000001f18a97824 */ /* 0x040fe200078e02ff */
[----:B-1----:R-:W-:Y:S01]  /*2830*/  IADD3 R56, P3, R221, R108, RZ ;  /* 0x0000006cdd387210 */ /* 0x002fe20007f7e0ff */
[C---:B------:R-:W-:Y:S01]  /*2840*/  IMAD R103, R24.reuse, 0xe8, RZ ;  /* 0x000000e818677824 */ /* 0x040fe200078e02ff */
[----:B------:R-:W-:Y:S01]  /*2850*/  UIADD3.64 UR16, UR8, 0x100, URZ ;  /* 0x0000010008107897 */ /* 0x000fe2000fffe03f */
[C---:B------:R-:W-:Y:S01]  /*2860*/  IMAD R166, R24.reuse, 0x3a, RZ ;  /* 0x0000003a18a67824 */ /* 0x040fe200078e02ff */
[----:B------:R-:W-:Y:S01]  /*2870*/  LEA.HI.X.SX32 R60, R219, R126, 0x1, P3 ;  /* 0x0000007edb3c7211 */ /* 0x000fe200018f0eff */
[----:B------:R0:W-:Y:S01]  /*2880*/  STL [R1+0x100], R56 ;  /* 0x0001003801007387 */ /* 0x0001e20000100800 */
[----:B------:R-:W-:Y:S01]  /*2890*/  IADD3 R124, P3, R217, R108, RZ ;  /* 0x0000006cd97c7210 */ /* 0x000fe20007f7e0ff */
[C---:B------:R-:W-:Y:S01]  /*28a0*/  IMAD R167, R24.reuse, 0x98, RZ ;  /* 0x0000009818a77824 */ /* 0x040fe200078e02ff */
[----:B------:R-:W-:Y:S01]  /*28b0*/  UIADD3.64 UR20, UR8, 0x180, URZ ;  /* 0x0000018008147897 */ /* 0x000fe2000fffe03f */
[----:B------:R1:W-:Y:S01]  /*28c0*/  STL [R1+0xec], R58 ;  /* 0x0000ec3a01007387 */ /* 0x0003e20000100800 */
[C---:B------:R-:W-:Y:S01]  /*28d0*/  IMAD R62, R24.reuse, 0x6c, RZ ;  /* 0x0000006c183e7824 */ /* 0x040fe200078e02ff */
[----:B------:R-:W-:Y:S01]  /*28e0*/  UIADD3.64 UR24, UR8, 0x200, URZ ;  /* 0x0000020008187897 */ /* 0x000fe2000fffe03f */
        /* <DEDUP_REMOVED lines=26> */
[C---:B-1----:R-:W-:Y:S01]  /*2a90*/  IADD3 R60, P2, R209.reuse, R108, RZ ;  /* 0x0000006cd13c7210 */ /* 0x042fe20007f5e0ff */
[C---:B------:R-:W-:Y:S01]  /*2aa0*/  IMAD R147, R24.reuse, 0x2a, RZ ;  /* 0x0000002a18937824 */ /* 0x040fe200078e02ff */
[----:B------:R-:W-:Y:S01]  /*2ab0*/  UIADD3.64 UR14, UR10, 0x2, URZ ;  /* 0x000000020a0e7897 */ /* 0x000fe2000fffe03f */
[C---:B------:R-:W-:Y:S01]  /*2ac0*/  IMAD R148, R24.reuse, 0xb0, RZ ;  /* 0x000000b018947824 */ /* 0x040fe200078e02ff */
[----:B------:R-:W-:Y:S01]  /*2ad0*/  UIADD3.64 UR18, UR10, 0x4, URZ ;  /* 0x000000040a127897 */ /* 0x000fe2000fffe03f */
[----:B------:R0:W-:Y:S01]  /*2ae0*/  STL [R1+0x120], R60 ;  /* 0x0001203c01007387 */ /* 0x0001e20000100800 */
[C---:B------:R-:W-:Y:S01]  /*2af0*/  IMAD R143, R24.reuse, 0x4c, RZ ;  /* 0x0000004c188f7824 */ /* 0x040fe200078e02ff */
[----:B------:R-:W-:Y:S01]  /*2b00*/  UIADD3.64 UR22, UR10, 0x7e, URZ ;  /* 0x0000007e0a167897 */ /* 0x000fe2000fffe03f */
[C---:B------:R-:W-:Y:S01]  /*2b10*/  IMAD R145, R24.reuse, 0x15, RZ ;  /* 0x0000001518917824 */ /* 0x040fe200078e02ff */
[----:B------:R1:W-:Y:S01]  /*2b20*/  STL [R1+0x10c], R64 ;  /* 0x00010c4001007387 */ /* 0x0003e20000100800 */
[C---:B------:R-:W-:Y:S01]  /*2b30*/  IMAD R141, R24.reuse, 0x26, RZ ;  /* 0x00000026188d7824 */ /* 0x040fe200078e02ff */
[----:B------:R-:W-:Y:S01]  /*2b40*/  UIADD3.64 UR26, UR10, 0x80, URZ ;  /* 0x000000800a1a7897 */ /* 0x000fe2000fffe03f */
[C---:B------:R-:W-:Y:S01]  /*2b50*/  IMAD R144, R24.reuse, 0x90, RZ ;  /* 0x0000009018907824 */ /* 0x040fe200078e02ff */
[----:B------:R2:W-:Y:S01]  /*2b60*/  STL [R1+0x8], R202 ;  /* 0x000008ca01007387 */ /* 0x0005e20000100800 */
        /* <DEDUP_REMOVED lines=9> */
[----:B--2---:R-:W-:Y:S01]  /*2c00*/  LEA.HI.X.SX32 R202, R207, R126, 0x1, P2 ;  /* 0x0000007ecfca7211 */ /* 0x004fe200010f0eff */
[----:B------:R0:W-:Y:S01]  /*2c10*/  STL [R1+0x130], R64 ;  /* 0x0001304001007387 */ /* 0x0001e20000100800 */
[----:B------:R-:W-:Y:S01]  /*2c20*/  IADD3 R204, P2, R205, R108, RZ ;  /* 0x0000006ccdcc7210 */ /* 0x000fe20007f5e0ff */
[----:B------:R-:W-:Y:S01]  /*2c30*/  IMAD R152, R24, 0x11, RZ ;  /* 0x0000001118987824 */ /* 0x000fe200078e02ff */
[----:B------:R-:W-:Y:S01]  /*2c40*/  LEA.HI.X.SX32 R200, R200, R126, 0x1, P4 ;  /* 0x0000007ec8c87211 */ /* 0x000fe200020f0eff */
[----:B------:R1:W-:Y:S01]  /*2c50*/  STL [R1+0x11c], R202 ;  /* 0x00011cca01007387 */ /* 0x0003e20000100800 */
[----:B------:R-:W-:Y:S01]  /*2c60*/  IADD3 R199, P4, R199, R108, RZ ;  /* 0x0000006cc7c77210 */ /* 0x000fe20007f9e0ff */
[----:B------:R-:W-:-:S02]  /*2c70*/  IMAD R102, R24, 0xf0, RZ ;  /* 0x000000f018667824 */ /* 0x000fc400078e02ff */
[----:B------:R-:W-:Y:S01]  /*2c80*/  STL [R1+0x28], R204 ;  /* 0x000028cc01007387 */ /* 0x000fe20000100800 */
[C---:B------:R-:W-:Y:S01]  /*2c90*/  IMAD R131, R24.reuse, 0x3c, RZ ;  /* 0x0000003c18837824 */ /* 0x040fe200078e02ff */
[----:B0-----:R-:W-:Y:S01]  /*2ca0*/  LEA.HI.X.SX32 R64, R203, R126, 0x1, P6 ;  /* 0x0000007ecb407211 */ /* 0x001fe200030f0eff */
[C---:B------:R-:W-:Y:S02]  /*2cb0*/  IMAD R57, R24.reuse, 0x1e, RZ ;  /* 0x0000001e18397824 */ /* 0x040fe400078e02ff */
[----:B------:R-:W-:Y:S01]  /*2cc0*/  IMAD R109, R24, 0xb8, RZ ;  /* 0x000000b8186d7824 */ /* 0x000fe200078e02ff */
[----:B-1----:R-:W-:Y:S01]  /*2cd0*/  IADD3 R202, P6, R68, R108, RZ ;  /* 0x0000006c44ca7210 */ /* 0x002fe20007fde0ff */
[----:B------:R-:W-:Y:S01]  /*2ce0*/  IMAD R154, R24, 0xa0, RZ ;  /* 0x000000a0189a7824 */ /* 0x000fe200078e02ff */
[----:B------:R-:W-:Y:S01]  /*2cf0*/  LEA.HI.X.SX32 R68, R68, R126, 0x1, P5 ;  /* 0x0000007e44447211 */ /* 0x000fe200028f0eff */
[C---:B------:R-:W-:Y:S02]  /*2d00*/  IMAD R66, R24.reuse, 0x68, RZ ;  /* 0x0000006818427824 */ /* 0x040fe400078e02ff */
[----:B------:R-:W-:Y:S01]  /*2d10*/  STL [R1+0x140], R202 ;  /* 0x000140ca01007387 */ /* 0x000fe20000100800 */
[----:B------:R-:W-:-:S02]  /*2d20*/  IMAD R106, R24, 0xd0, RZ ;  /* 0x000000d0186a7824 */ /* 0x000fc400078e02ff */
[C---:B------:R-:W-:Y:S01]  /*2d30*/  IMAD R156, R24.reuse, 0xf, RZ ;  /* 0x0000000f189c7824 */ /* 0x040fe200078e02ff */
[----:B------:R0:W-:Y:S01]  /*2d40*/  STL [R1+0x12c], R200 ;  /* 0x00012cc801007387 */ /* 0x0001e20000100800 */
[C---:B------:R-:W-:Y:S02]  /*2d50*/  IMAD R39, R24.reuse, 0x34, RZ ;  /* 0x0000003418277824 */ /* 0x040fe400078e02ff */
[C---:B------:R-:W-:Y:S01]  /*2d60*/  IMAD R30, R24.reuse, 0x1a, RZ ;  /* 0x0000001a181e7824 */ /* 0x040fe200078e02ff */
[----:B------:R1:W-:Y:S01]  /*2d70*/  STL [R1+0x48], R199 ;  /* 0x000048c701007387 */ /* 0x0003e20000100800 */
[C---:B------:R-:W-:Y:S02]  /*2d80*/  IMAD R26, R24.reuse, 0x58, RZ ;  /* 0x00000058181a7824 */ /* 0x040fe400078e02ff */
[C---:B------:R-:W-:Y:S02]  /*2d90*/  IMAD R160, R24.reuse, 0xd, RZ ;  /* 0x0000000d18a07824 */ /* 0x040fe400078e02ff */
[----:B------:R-:W-:Y:S01]  /*2da0*/  IMAD R25, R24, 0x2c, RZ ;  /* 0x0000002c18197824 */ /* 0x000fe200078e02ff */
[----:B0-----:R-:W-:Y:S01]  /*2db0*/  IADD3 R200, P5, R72, R108, RZ ;  /* 0x0000006c48c87210 */ /* 0x001fe20007fbe0ff */
[----:B------:R-:W-:Y:S01]  /*2dc0*/  IMAD R27, R24, 0x16, RZ ;  /* 0x00000016181b7824 */ /* 0x000fe200078e02ff */
[-C--:B------:R-:W-:Y:S01]  /*2dd0*/  LEA.HI.X.SX32 R72, R72, R126.reuse, 0x1, P0 ;  /* 0x0000007e48487211 */ /* 0x080fe200000f0eff */
[----:B------:R-:W-:Y:S01]  /*2de0*/  IMAD R28, R24, 0x48, RZ ;  /* 0x00000048181c7824 */ /* 0x000fe200078e02ff */
[----:B-1----:R-:W-:Y:S01]  /*2df0*/  LEA.HI.X.SX32 R199, R197, R126, 0x1, P6 ;  /* 0x0000007ec5c77211 */ /* 0x002fe200030f0eff */
[----:B------:R-:W-:Y:S01]  /*2e00*/  STL [R1+0x150], R200 ;  /* 0x000150c801007387 */ /* 0x000fe20000100800 */
[-C--:B------:R-:W-:Y:S01]  /*2e10*/  IADD3 R197, P6, R196, R108.reuse, RZ ;  /* 0x0000006cc4c57210 */ /* 0x080fe20007fde0ff */
        /* <DEDUP_REMOVED lines=8> */
[----:B------:R-:W-:-:S02]  /*2ea0*/  IMAD R31, R24, 0x12, RZ ;  /* 0x00000012181f7824 */ /* 0x000fc400078e02ff */
[----:B------:R0:W-:Y:S01]  /*2eb0*/  STL [R1+0x160], R196 ;  /* 0x000160c401007387 */ /* 0x0001e20000100800 */
[C---:B------:R-:W-:Y:S02]  /*2ec0*/  IMAD R59, R24.reuse, 0x70, RZ ;  /* 0x00000070183b7824 */ /* 0x040fe400078e02ff */
[C---:B------:R-:W-:Y:S01]  /*2ed0*/  IMAD R74, R24.reuse, 0x38, RZ ;  /* 0x00000038184a7824 */ /* 0x040fe200078e02ff */
[----:B------:R1:W-:Y:S01]  /*2ee0*/  STL [R1+0x14c], R194 ;  /* 0x00014cc201007387 */ /* 0x0003e20000100800 */
[C---:B------:R-:W-:Y:S02]  /*2ef0*/  IMAD R128, R24.reuse, 0x1c, RZ ;  /* 0x0000001c18807824 */ /* 0x040fe400078e02ff */
[C---:B------:R-:W-:Y:S01]  /*2f00*/  IMAD R165, R24.reuse, 0x9, RZ ;  /* 0x0000000918a57824 */ /* 0x040fe200078e02ff */
[----:B------:R2:W-:Y:S01]  /*2f10*/  STL [R1+0x88], R193 ;  /* 0x000088c101007387 */ /* 0x0005e20000100800 */
[C---:B------:R-:W-:Y:S01]  /*2f20*/  IMAD R150, R24.reuse, 0xe0, RZ ;  /* 0x000000e018967824 */ /* 0x040fe200078e02ff */
[----:B0-----:R-:W-:Y:S01]  /*2f30*/  IADD3 R196, P3, R189, R108, RZ ;  /* 0x0000006cbdc47210 */ /* 0x001fe20007f7e0ff */
[----:B------:R-:W-:-:S02]  /*2f40*/  IMAD R129, R24, 0xe, RZ ;  /* 0x0000000e18817824 */ /* 0x000fc400078e02ff */
[C---:B------:R-:W-:Y:S01]  /*2f50*/  IMAD R130, R24.reuse, 0x50, RZ ;  /* 0x0000005018827824 */ /* 0x040fe200078e02ff */
[-C--:B-1----:R-:W-:Y:S01]  /*2f60*/  LEA.HI.X.SX32 R194, R191, R126.reuse, 0x1, P0 ;  /* 0x0000007ebfc27211 */ /* 0x082fe200000f0eff */
[----:B------:R-:W-:Y:S01]  /*2f70*/  STL [R1+0x170], R196 ;  /* 0x000170c401007387 */ /* 0x000fe20000100800 */
[----:B------:R-:W-:Y:S01]  /*2f80*/  LEA.HI.X.SX32 R191, R189, R126, 0x1, P1 ;  /* 0x0000007ebdbf7211 */ /* 0x000fe200008f0eff */
[----:B------:R-:W-:Y:S01]  /*2f90*/  IMAD R132, R24, 0x28, RZ ;  /* 0x0000002818847824 */ /* 0x000fe200078e02ff */
[-C--:B--2---:R-:W-:Y:S01]  /*2fa0*/  IADD3 R193, P0, R190, R108.reuse, RZ ;  /* 0x0000006cbec17210 */ /* 0x084fe20007f1e0ff */
[----:B------:R-:W-:Y:S01]  /*2fb0*/  STL [R1+0x15c], R194 ;  /* 0x00015cc201007387 */ /* 0x000fe20000100800 */
[----:B------:R-:W-:Y:S01]  /*2fc0*/  IADD3 R190, P1, R185, R108, RZ ;  /* 0x0000006cb9be7210 */ /* 0x000fe20007f3e0ff */
[----:B------:R-:W-:Y:S01]  /*2fd0*/  IMAD R133, R24, 0x14, RZ ;  /* 0x0000001418857824 */ /* 0x000fe200078e02ff */
[----:B------:R-:W-:Y:S01]  /*2fe0*/  LEA.HI.X.SX32 R189, R187, R126, 0x1, P3 ;  /* 0x0000007ebbbd7211 */ /* 0x000fe200018f0eff */
[----:B------:R-:W-:Y:S01]  /*2ff0*/  STL [R1+0xa8], R193 ;  /* 0x0000a8c101007387 */ /* 0x000fe20000100800 */
[----:B------:R-:W-:Y:S01]  /*3000*/  IADD3 R187, P3, R186, R108, RZ ;  /* 0x0000006cbabb7210 */ /* 0x000fe20007f7e0ff */
[----:B------:R-:W-:Y:S01]  /*3010*/  IMAD R134, R24, 0xa, RZ ;  /* 0x0000000a18867824 */ /* 0x000fe200078e02ff */
[----:B------:R-:W-:Y:S01]  /*3020*/  LEA.HI.X.SX32 R186, R185, R126, 0x1, P2 ;  /* 0x0000007eb9ba7211 */ /* 0x000fe200010f0eff */
[----:B------:R-:W-:Y:S01]  /*3030*/  STL [R1], R191 ;  /* 0x000000bf01007387 */ /* 0x000fe20000100800 */
[----:B------:R-:W-:Y:S01]  /*3040*/  IADD3 R185, P2, R182, R108, RZ ;  /* 0x0000006cb6b97210 */ /* 0x000fe20007f5e0ff */
[C---:B------:R-:W-:Y:S01]  /*3050*/  IMAD R168, R24.reuse, 0x7, RZ ;  /* 0x0000000718a87824 */ /* 0x040fe200078e02ff */
[----:B------:R-:W-:Y:S01]  /*3060*/  LEA.HI.X.SX32 R183, R183, R126, 0x1, P1 ;  /* 0x0000007eb7b77211 */ /* 0x000fe200008f0eff */
[----:B------:R-:W-:Y:S01]  /*3070*/  STL [R1+0x180], R190 ;  /* 0x000180be01007387 */ /* 0x000fe20000100800 */
[----:B------:R-:W-:Y:S01]  /*3080*/  IADD3 R101, P1, R101, R108, RZ ;  /* 0x0000006c65657210 */ /* 0x000fe20007f3e0ff */
[----:B------:R-:W-:-:S02]  /*3090*/  IMAD R135, R24, 0x60, RZ ;  /* 0x0000006018877824 */ /* 0x000fc400078e02ff */
[----:B------:R-:W-:Y:S01]  /*30a0*/  STL [R1+0x16c], R189 ;  /* 0x00016cbd01007387 */ /* 0x000fe20000100800 */
[C---:B------:R-:W-:Y:S02]  /*30b0*/  IMAD R137, R24.reuse, 0x30, RZ ;  /* 0x0000003018897824 */ /* 0x040fe400078e02ff */
[C---:B------:R-:W-:Y:S01]  /*30c0*/  IMAD R138, R24.reuse, 0x18, RZ ;  /* 0x00000018188a7824 */ /* 0x040fe200078e02ff */
[----:B------:R-:W-:Y:S01]  /*30d0*/  STL [R1+0xc8], R187 ;  /* 0x0000c8bb01007387 */ /* 0x000fe20000100800 */
[C---:B------:R-:W-:Y:S02]  /*30e0*/  IMAD R139, R24.reuse, 0xc, RZ ;  /* 0x0000000c188b7824 */ /* 0x040fe400078e02ff */
[C---:B------:R-:W-:Y:S01]  /*30f0*/  IMAD R140, R24.reuse, 0x6, RZ ;  /* 0x00000006188c7824 */ /* 0x040fe200078e02ff */
[----:B------:R-:W-:Y:S01]  /*3100*/  STL [R1+0x24], R186 ;  /* 0x000024ba01007387 */ /* 0x000fe20000100800 */
[C---:B------:R-:W-:Y:S02]  /*3110*/  IMAD R170, R24.reuse, 0x5, RZ ;  /* 0x0000000518aa7824 */ /* 0x040fe400078e02ff */
[C---:B------:R-:W-:Y:S01]  /*3120*/  IMAD R158, R24.reuse, 0xc0, RZ ;  /* 0x000000c0189e7824 */ /* 0x040fe200078e02ff */
[----:B------:R0:W-:Y:S01]  /*3130*/  STL [R1+0x190], R185 ;  /* 0x000190b901007387 */ /* 0x0001e20000100800 */
[----:B------:R-:W-:-:S02]  /*3140*/  IMAD.SHL.U32 R142, R24, 0x2, RZ ;  /* 0x00000002188e7824 */ /* 0x000fc400078e00ff */
[C---:B------:R-:W-:Y:S01]  /*3150*/  IMAD R195, R24.reuse, 0x3, RZ ;  /* 0x0000000318c37824 */ /* 0x040fe200078e02ff */
[----:B------:R1:W-:Y:S01]  /*3160*/  STL [R1+0x17c], R183 ;  /* 0x00017cb701007387 */ /* 0x0003e20000100800 */
[C---:B------:R-:W-:Y:S02]  /*3170*/  IMAD.SHL.U32 R201, R24.reuse, 0x40, RZ ;  /* 0x0000004018c97824 */ /* 0x040fe400078e00ff */
[C---:B------:R-:W-:Y:S02]  /*3180*/  IMAD.SHL.U32 R192, R24.reuse, 0x20, RZ ;  /* 0x0000002018c07824 */ /* 0x040fe400078e00ff */
[----:B------:R-:W-:Y:S01]  /*3190*/  IMAD.SHL.U32 R184, R24, 0x10, RZ ;  /* 0x0000001018b87824 */ /* 0x000fe200078e00ff */
[-C--:B0-----:R-:W-:Y:S01]  /*31a0*/  LEA.HI.X.SX32 R185, R182, R126.reuse, 0x1, P4 ;  /* 0x0000007eb6b97211 */ /* 0x081fe200020f0eff */
[C---:B------:R-:W-:Y:S01]  /*31b0*/  IMAD.SHL.U32 R188, R24.reuse, 0x8, RZ ;  /* 0x0000000818bc7824 */ /* 0x040fe200078e00ff */
[----:B------:R-:W-:Y:S01]  /*31c0*/  LEA.HI.X.SX32 R182, R181, R126, 0x1, P2 ;  /* 0x0000007eb5b67211 */ /* 0x000fe200010f0eff */
[----:B------:R-:W-:Y:S01]  /*31d0*/  IMAD.SHL.U32 R198, R24, 0x4, RZ ;  /* 0x0000000418c67824 */ /* 0x000fe200078e00ff */
[C---:B-1----:R-:W-:Y:S01]  /*31e0*/  IADD3 R183, P4, R180.reuse, R108, RZ ;  /* 0x0000006cb4b77210 */ /* 0x042fe20007f9e0ff */
[----:B------:R-:W-:Y:S01]  /*31f0*/  STL [R1+0x44], R185 ;  /* 0x000044b901007387 */ /* 0x000fe20000100800 */
[----:B------:R-:W-:Y:S01]  /*3200*/  LEA.HI.X.SX32 R181, R180, R126, 0x1, P6 ;  /* 0x0000007eb4b57211 */ /* 0x000fe200030f0eff */
[----:B------:R-:W-:Y:S01]  /*3210*/  IMAD.SHL.U32 R53, R24, 0x80, RZ ;  /* 0x0000008018357824 */ /* 0x000fe200078e00ff */
[----:B------:R-:W-:Y:S01]  /*3220*/  IADD3 R180, P6, R178, R108, RZ ;  /* 0x0000006cb2b47210 */ /* 0x000fe20007fde0ff */
[----:B------:R-:W-:Y:S01]  /*3230*/  STL [R1+0x1a0], R183 ;  /* 0x0001a0b701007387 */ /* 0x000fe20000100800 */
[----:B------:R-:W-:-:S02]  /*3240*/  LEA.HI.X.SX32 R179, R179, R126, 0x1, P4 ;  /* 0x0000007eb3b37211 */ /* 0x000fc400020f0eff */
[-C--:B------:R-:W-:Y:S01]  /*3250*/  IADD3 R103, P2, R103, R108.reuse, RZ ;  /* 0x0000006c67677210 */ /* 0x080fe20007f5e0ff */
[----:B------:R-:W-:Y:S01]  /*3260*/  STL [R1+0x18c], R182 ;  /* 0x00018cb601007387 */ /* 0x000fe20000100800 */
[----:B------:R-:W-:Y:S02]  /*3270*/  IADD3 R105, P4, R105, R108, RZ ;  /* 0x0000006c69697210 */ /* 0x000fe40007f9e0ff */
[----:B------:R-:W-:Y:S01]  /*3280*/  SHF.R.S32.HI R52, RZ, 0x1f, R53 ;  /* 0x0000001fff347819 */ /* 0x000fe20000011435 */
[----:B------:R-:W-:Y:S03]  /*3290*/  STL [R1+0x64], R181 ;  /* 0x000064b501007387 */ /* 0x000fe60000100800 */
[C---:B------:R-:W-:Y:S01]  /*32a0*/  SHF.L.U64.HI R52, R53.reuse, 0x1, R52 ;  /* 0x0000000135347819 */ /* 0x040fe20000010234 */
[----:B------:R0:W-:Y:S01]  /*32b0*/  STL [R1+0x1b0], R180 ;  /* 0x0001b0b401007387 */ /* 0x0001e20000100800 */
[----:B------:R-:W-:-:S03]  /*32c0*/  IMAD.SHL.U32 R53, R53, 0x2, RZ ;  /* 0x0000000235357824 */ /* 0x000fc600078e00ff */
[----:B------:R1:W-:Y:S01]  /*32d0*/  STL [R1+0x19c], R179 ;  /* 0x00019cb301007387 */ /* 0x0003e20000100800 */
[-C--:B0-----:R-:W-:Y:S02]  /*32e0*/  LEA.HI.X.SX32 R180, R178, R126.reuse, 0x1, P5 ;  /* 0x0000007eb2b47211 */ /* 0x081fe400028f0eff */
[----:B------:R-:W-:Y:S02]  /*32f0*/  LEA.HI.X.SX32 R178, R177, R126, 0x1, P6 ;  /* 0x0000007eb1b27211 */ /* 0x000fe400030f0eff */
[C---:B-1----:R-:W-:Y:S01]  /*3300*/  IADD3 R179, P5, R176.reuse, R108, RZ ;  /* 0x0000006cb0b37210 */ /* 0x042fe20007fbe0ff */
[----:B------:R-:W-:Y:S01]  /*3310*/  STL [R1+0x84], R180 ;  /* 0x000084b401007387 */ /* 0x000fe20000100800 */
[----:B------:R-:W-:Y:S02]  /*3320*/  LEA.HI.X.SX32 R177, R176, R126, 0x1, P0 ;  /* 0x0000007eb0b17211 */ /* 0x000fe400000f0eff */
[----:B------:R-:W-:Y:S01]  /*3330*/  IADD3 R176, P0, R174, R108, RZ ;  /* 0x0000006caeb07210 */ /* 0x000fe20007f1e0ff */
[----:B------:R-:W-:Y:S01]  /*3340*/  STL [R1+0x1c0], R179 ;  /* 0x0001c0b301007387 */ /* 0x000fe20000100800 */
[----:B------:R-:W-:-:S02]  /*3350*/  LEA.HI.X.SX32 R175, R175, R126, 0x1, P5 ;  /* 0x0000007eafaf7211 */ /* 0x000fc400028f0eff */
[-C--:B------:R-:W-:Y:S01]  /*3360*/  IADD3 R107, P6, R107, R108.reuse, RZ ;  /* 0x0000006c6b6b7210 */ /* 0x080fe20007fde0ff */
[----:B------:R-:W-:Y:S01]  /*3370*/  STL [R1+0x1ac], R178 ;  /* 0x0001acb201007387 */ /* 0x000fe20000100800 */
[----:B------:R-:W-:-:S03]  /*3380*/  IADD3 R109, P5, R109, R108, RZ ;  /* 0x0000006c6d6d7210 */ /* 0x000fc60007fbe0ff */
[----:B------:R-:W-:Y:S04]  /*3390*/  STL [R1+0xa4], R177 ;  /* 0x0000a4b101007387 */ /* 0x000fe80000100800 */
[----:B------:R0:W-:Y:S04]  /*33a0*/  STL [R1+0x1d0], R176 ;  /* 0x0001d0b001007387 */ /* 0x0001e80000100800 */
[----:B------:R1:W-:Y:S01]  /*33b0*/  STL [R1+0x1bc], R175 ;  /* 0x0001bcaf01007387 */ /* 0x0003e20000100800 */
[-C--:B0-----:R-:W-:Y:S02]  /*33c0*/  LEA.HI.X.SX32 R176, R174, R126.reuse, 0x1, P3 ;  /* 0x0000007eaeb07211 */ /* 0x081fe400018f0eff */
[----:B------:R-:W-:-:S02]  /*33d0*/  LEA.HI.X.SX32 R174, R173, R126, 0x1, P0 ;  /* 0x0000007eadae7211 */ /* 0x000fc400000f0eff */
[-C--:B-1----:R-:W-:Y:S01]  /*33e0*/  IADD3 R175, P3, R41, R108.reuse, RZ ;  /* 0x0000006c29af7210 */ /* 0x082fe20007f7e0ff */
[----:B------:R-:W-:Y:S01]  /*33f0*/  STL [R1+0xc4], R176 ;  /* 0x0000c4b001007387 */ /* 0x000fe20000100800 */
[----:B------:R-:W-:Y:S02]  /*3400*/  IADD3 R173, P0, R171, R108, RZ ;  /* 0x0000006cabad7210 */ /* 0x000fe40007f1e0ff */
[----:B------:R-:W-:Y:S01]  /*3410*/  LEA.HI.X.SX32 R41, R41, R126, 0x1, P1 ;  /* 0x0000007e29297211 */ /* 0x000fe200008f0eff */
[----:B------:R-:W-:Y:S04]  /*3420*/  STL [R1+0xe8], R175 ;  /* 0x0000e8af01007387 */ /* 0x000fe80000100800 */
[----:B------:R0:W-:Y:S04]  /*3430*/  STL [R1+0x1cc], R174 ;  /* 0x0001ccae01007387 */ /* 0x0001e80000100800 */
[----:B------:R1:W-:Y:S01]  /*3440*/  STL [R1+0x1e0], R173 ;  /* 0x0001e0ad01007387 */ /* 0x0003e20000100800 */
[----:B0-----:R-:W-:-:S02]  /*3450*/  IADD3 R174, P1, R172, R108, RZ ;  /* 0x0000006cacae7210 */ /* 0x001fc40007f3e0ff */
[----:B-1----:R-:W-:-:S03]  /*3460*/  LEA.HI.X.SX32 R173, R171, R126, 0x1, P3 ;  /* 0x0000007eabad7211 */ /* 0x002fc600018f0eff */
[----:B------:R-:W-:Y:S01]  /*3470*/  STL [R1+0x38], R174 ;  /* 0x000038ae01007387 */ /* 0x000fe20000100800 */
[----:B------:R-:W-:Y:S02]  /*3480*/  IADD3 R172, P3, R10, R108, RZ ;  /* 0x0000006c0aac7210 */ /* 0x000fe40007f7e0ff */
[----:B------:R-:W-:Y:S01]  /*3490*/  LEA.HI.X.SX32 R171, R169, R126, 0x1, P0 ;  /* 0x0000007ea9ab7211 */ /* 0x000fe200000f0eff */
        /* <DEDUP_REMOVED lines=20> */
[C---:B------:R-:W-:Y:S02]  /*35e0*/  IADD3 R162, P3, R70.reuse, R108, RZ ;  /* 0x0000006c46a27210 */ /* 0x040fe40007f7e0ff */
[----:B------:R-:W-:Y:S01]  /*35f0*/  LEA.HI.X.SX32 R161, R159, R126, 0x1, P0 ;  /* 0x0000007e9fa17211 */ /* 0x000fe200000f0eff */
[----:B------:R-:W-:Y:S01]  /*3600*/  STL [R1+0x124], R164 ;  /* 0x000124a401007387 */ /* 0x000fe20000100800 */
[----:B------:R-:W-:Y:S02]  /*3610*/  IADD3 R159, P0, R157, R108, RZ ;  /* 0x0000006c9d9f7210 */ /* 0x000fe40007f1e0ff */
[----:B------:R-:W-:Y:S01]  /*3620*/  LEA.HI.X.SX32 R70, R70, R126, 0x1, P6 ;  /* 0x0000007e46467211 */ /* 0x000fe200030f0eff */
[----:B------:R-:W-:Y:S01]  /*3630*/  STL [R1+0x148], R162 ;  /* 0x000148a201007387 */ /* 0x000fe20000100800 */
[----:B------:R-:W-:-:S03]  /*3640*/  IADD3 R102, P6, R102, R108, RZ ;  /* 0x0000006c66667210 */ /* 0x000fc60007fde0ff */
[----:B------:R0:W-:Y:S04]  /*3650*/  STL [R1+0x1fc], R161 ;  /* 0x0001fca101007387 */ /* 0x0001e80000100800 */
[----:B------:R1:W-:Y:S01]  /*3660*/  STL [R1+0x210], R159 ;  /* 0x0002109f01007387 */ /* 0x0003e20000100800 */
[-C--:B0-----:R-:W-:Y:S02]  /*3670*/  LEA.HI.X.SX32 R161, R157, R126.reuse, 0x1, P3 ;  /* 0x0000007e9da17211 */ /* 0x081fe400018f0eff */
[----:B------:R-:W-:Y:S02]  /*3680*/  LEA.HI.X.SX32 R157, R155, R126, 0x1, P0 ;  /* 0x0000007e9b9d7211 */ /* 0x000fe400000f0eff */
[-C--:B-1----:R-:W-:Y:S01]  /*3690*/  IADD3 R159, P3, R78, R108.reuse, RZ ;  /* 0x0000006c4e9f7210 */ /* 0x082fe20007f7e0ff */
[----:B------:R-:W-:Y:S01]  /*36a0*/  STL [R1+0x144], R161 ;  /* 0x000144a101007387 */ /* 0x000fe20000100800 */
[----:B------:R-:W-:-:S02]  /*36b0*/  IADD3 R155, P0, R153, R108, RZ ;  /* 0x0000006c999b7210 */ /* 0x000fc40007f1e0ff */
        /* <DEDUP_REMOVED lines=12> */
[----:B------:R-:W-:Y:S02]  /*3780*/  IADD3 R148, P1, R148, R108, RZ ;  /* 0x0000006c94947210 */ /* 0x000fe40007f3e0ff */
[----:B------:R-:W-:Y:S01]  /*3790*/  LEA.HI.X.SX32 R147, R147, R126, 0x1, P3 ;  /* 0x0000007e93937211 */ /* 0x000fe200018f0eff */
[----:B------:R-:W-:Y:S04]  /*37a0*/  STL [R1+0x21c], R153 ;  /* 0x00021c9901007387 */ /* 0x000fe80000100800 */
[----:B------:R-:W-:Y:S04]  /*37b0*/  STL [R1+0x230], R151 ;  /* 0x0002309701007387 */ /* 0x000fe80000100800 */
[----:B------:R0:W-:Y:S04]  /*37c0*/  STL [R1+0x34], R149 ;  /* 0x0000349501007387 */ /* 0x0001e80000100800 */
[----:B------:R1:W-:Y:S04]  /*37d0*/  STL [R1+0x18], R148 ;  /* 0x0000189401007387 */ /* 0x0003e80000100800 */
[----:B------:R2:W-:Y:S01]  /*37e0*/  STL [R1+0x184], R147 ;  /* 0x0001849301007387 */ /* 0x0005e20000100800 */
[----:B0-----:R-:W-:-:S02]  /*37f0*/  IADD3 R149, P3, R143, R108, RZ ;  /* 0x0000006c8f957210 */ /* 0x001fc40007f7e0ff */
[----:B-1----:R-:W-:-:S03]  /*3800*/  LEA.HI.X.SX32 R148, R145, R126, 0x1, P0 ;  /* 0x0000007e91947211 */ /* 0x002fc600000f0eff */
[----:B------:R-:W-:Y:S01]  /*3810*/  STL [R1+0x1a8], R149 ;  /* 0x0001a89501007387 */ /* 0x000fe20000100800 */
[----:B------:R-:W-:Y:S02]  /*3820*/  LEA.HI.X.SX32 R145, R143, R126, 0x1, P2 ;  /* 0x0000007e8f917211 */ /* 0x000fe400010f0eff */
[CC--:B--2---:R-:W-:Y:S01]  /*3830*/  IADD3 R147, P0, R141.reuse, R108.reuse, RZ ;  /* 0x0000006c8d937210 */ /* 0x0c4fe20007f1e0ff */
[----:B------:R-:W-:Y:S01]  /*3840*/  STL [R1+0x22c], R148 ;  /* 0x00022c9401007387 */ /* 0x000fe20000100800 */
[----:B------:R-:W-:Y:S02]  /*3850*/  IADD3 R144, P2, R144, R108, RZ ;  /* 0x0000006c90907210 */ /* 0x000fe40007f5e0ff */
[----:B------:R-:W-:Y:S01]  /*3860*/  LEA.HI.X.SX32 R143, R141, R126, 0x1, P3 ;  /* 0x0000007e8d8f7211 */ /* 0x000fe200018f0eff */
[----:B------:R-:W-:Y:S01]  /*3870*/  STL [R1+0x240], R147 ;  /* 0x0002409301007387 */ /* 0x000fe20000100800 */
[----:B------:R-:W-:-:S03]  /*3880*/  IADD3 R141, P3, R104, R108, RZ ;  /* 0x0000006c688d7210 */ /* 0x000fc60007f7e0ff */
[----:B------:R-:W-:Y:S04]  /*3890*/  STL [R1+0x74], R145 ;  /* 0x0000749101007387 */ /* 0x000fe80000100800 */
[----:B------:R0:W-:Y:S04]  /*38a0*/  STL [R1+0x98], R144 ;  /* 0x0000989001007387 */ /* 0x0001e80000100800 */
[----:B------:R1:W-:Y:S04]  /*38b0*/  STL [R1+0x1a4], R143 ;  /* 0x0001a48f01007387 */ /* 0x0003e80000100800 */
[----:B------:R2:W-:Y:S01]  /*38c0*/  STL [R1+0x1c8], R141 ;  /* 0x0001c88d01007387 */ /* 0x0005e20000100800 */
[----:B0-----:R-:W-:-:S02]  /*38d0*/  LEA.HI.X.SX32 R144, R146, R126, 0x1, P0 ;  /* 0x0000007e92907211 */ /* 0x001fc400000f0eff */
[----:B-1----:R-:W-:-:S03]  /*38e0*/  IADD3 R143, P0, R136, R108, RZ ;  /* 0x0000006c888f7210 */ /* 0x002fc60007f1e0ff */
[----:B------:R-:W-:Y:S01]  /*38f0*/  STL [R1+0x23c], R144 ;  /* 0x00023c9001007387 */ /* 0x000fe20000100800 */
[-C--:B------:R-:W-:Y:S02]  /*3900*/  LEA.HI.X.SX32 R136, R136, R126.reuse, 0x1, P3 ;  /* 0x0000007e88887211 */ /* 0x080fe400018f0eff */
[----:B--2---:R-:W-:Y:S01]  /*3910*/  LEA.HI.X.SX32 R141, R104, R126, 0x1, P4 ;  /* 0x0000007e688d7211 */ /* 0x004fe200020f0eff */
[----:B------:R0:W-:Y:S01]  /*3920*/  STL [R1+0x250], R143 ;  /* 0x0002508f01007387 */ /* 0x0001e20000100800 */
[----:B------:R-:W-:-:S03]  /*3930*/  IADD3 R104, P4, R150, R108, RZ ;  /* 0x0000006c96687210 */ /* 0x000fc60007f9e0ff */
[----:B------:R1:W-:Y:S04]  /*3940*/  STL [R1+0xb4], R141 ;  /* 0x0000b48d01007387 */ /* 0x0003e80000100800 */
[----:B------:R2:W-:Y:S01]  /*3950*/  STL [R1+0x1c4], R136 ;  /* 0x0001c48801007387 */ /* 0x0005e20000100800 */
[C---:B0-----:R-:W-:Y:S02]  /*3960*/  IADD3 R143, P3, R55.reuse, R108, RZ ;  /* 0x0000006c378f7210 */ /* 0x041fe40007f7e0ff */
[-C--:B------:R-:W-:Y:S02]  /*3970*/  LEA.HI.X.SX32 R55, R55, R126.reuse, 0x1, P6 ;  /* 0x0000007e37377211 */ /* 0x080fe400030f0eff */
[----:B-1----:R-:W-:Y:S01]  /*3980*/  LEA.HI.X.SX32 R141, R152, R126, 0x1, P0 ;  /* 0x0000007e988d7211 */ /* 0x002fe200000f0eff */
[----:B------:R-:W-:Y:S01]  /*3990*/  STL [R1+0xf8], R143 ;  /* 0x0000f88f01007387 */ /* 0x000fe20000100800 */
[----:B--2---:R-:W-:-:S03]  /*39a0*/  IADD3 R136, P0, R131, R108, RZ ;  /* 0x0000006c83887210 */ /* 0x004fc60007f1e0ff */
[----:B------:R0:W-:Y:S04]  /*39b0*/  STL [R1+0x24c], R141 ;  /* 0x00024c8d01007387 */ /* 0x0001e80000100800 */
[----:B------:R1:W-:Y:S01]  /*39c0*/  STL [R1+0x1e8], R136 ;  /* 0x0001e88801007387 */ /* 0x0003e20000100800 */
[C---:B0-----:R-:W-:Y:S02]  /*39d0*/  IADD3 R141, P6, R57.reuse, R108, RZ ;  /* 0x0000006c398d7210 */ /* 0x041fe40007fde0ff */
[-C--:B------:R-:W-:Y:S02]  /*39e0*/  LEA.HI.X.SX32 R57, R57, R126.reuse, 0x1, P0 ;  /* 0x0000007e39397211 */ /* 0x080fe400000f0eff */
[----:B-1----:R-:W-:Y:S01]  /*39f0*/  LEA.HI.X.SX32 R136, R131, R126, 0x1, P3 ;  /* 0x0000007e83887211 */ /* 0x002fe200018f0eff */
[----:B------:R-:W-:Y:S01]  /*3a00*/  STL [R1+0x260], R141 ;  /* 0x0002608d01007387 */ /* 0x000fe20000100800 */
[----:B------:R-:W-:-:S03]  /*3a10*/  IADD3 R131, P3, R154, R108, RZ ;  /* 0x0000006c9a837210 */ /* 0x000fc60007f7e0ff */
[----:B------:R0:W-:Y:S04]  /*3a20*/  STL [R1+0xf4], R136 ;  /* 0x0000f48801007387 */ /* 0x0001e80000100800 */
[----:B------:R1:W-:Y:S04]  /*3a30*/  STL [R1+0x58], R131 ;  /* 0x0000588301007387 */ /* 0x0003e80000100800 */
[----:B------:R2:W-:Y:S01]  /*3a40*/  STL [R1+0x1e4], R57 ;  /* 0x0001e43901007387 */ /* 0x0005e20000100800 */
[C---:B0-----:R-:W-:Y:S02]  /*3a50*/  IADD3 R136, P0, R66.reuse, R108, RZ ;  /* 0x0000006c42887210 */ /* 0x041fe40007f1e0ff */
[----:B------:R-:W-:-:S02]  /*3a60*/  LEA.HI.X.SX32 R66, R66, R126, 0x1, P5 ;  /* 0x0000007e42427211 */ /* 0x000fc400028f0eff */
[----:B-1----:R-:W-:Y:S01]  /*3a70*/  LEA.HI.X.SX32 R131, R156, R126, 0x1, P6 ;  /* 0x0000007e9c837211 */ /* 0x002fe200030f0eff */
[----:B------:R0:W-:Y:S01]  /*3a80*/  STL [R1+0x138], R136 ;  /* 0x0001388801007387 */ /* 0x0001e20000100800 */
[----:B--2---:R-:W-:-:S03]  /*3a90*/  IADD3 R57, P6, R39, R108, RZ ;  /* 0x0000006c27397210 */ /* 0x004fc60007fde0ff */
[----:B------:R1:W-:Y:S04]  /*3aa0*/  STL [R1+0x25c], R131 ;  /* 0x00025c8301007387 */ /* 0x0003e80000100800 */
[----:B------:R2:W-:Y:S01]  /*3ab0*/  STL [R1+0x208], R57 ;  /* 0x0002083901007387 */ /* 0x0005e20000100800 */
[----:B0-----:R-:W-:Y:S02]  /*3ac0*/  IADD3 R136, P5, R30, R108, RZ ;  /* 0x0000006c1e887210 */ /* 0x001fe40007fbe0ff */
[----:B-1----:R-:W-:-:S03]  /*3ad0*/  LEA.HI.X.SX32 R131, R39, R126, 0x1, P0 ;  /* 0x0000007e27837211 */ /* 0x002fc600000f0eff */
[----:B------:R0:W-:Y:S01]  /*3ae0*/  STL [R1+0x270], R136 ;  /* 0x0002708801007387 */ /* 0x0001e20000100800 */
[----:B------:R-:W-:Y:S02]  /*3af0*/  LEA.HI.X.SX32 R141, R160, R126, 0x1, P5 ;  /* 0x0000007ea08d7211 */ /* 0x000fe400028f0eff */
[----:B------:R-:W-:Y:S02]  /*3b00*/  CS2R R38, SRZ ;  /* 0x0000000000267805 */ /* 0x000fe4000001ff00 */
[----:B--2---:R-:W-:Y:S01]  /*3b10*/  IADD3 R57, P0, R158, R108, RZ ;  /* 0x0000006c9e397210 */ /* 0x004fe20007f1e0ff */
[----:B------:R1:W-:Y:S01]  /*3b20*/  STL [R1+0x134], R131 ;  /* 0x0001348301007387 */ /* 0x0003e20000100800 */
[----:B0-----:R-:W-:Y:S02]  /*3b30*/  LEA.HI.X.SX32 R136, R30, R126, 0x1, P6 ;  /* 0x0000007e1e887211 */ /* 0x001fe400030f0eff */
[----:B-1----:R-:W-:-:S03]  /*3b40*/  IADD3 R131, P6, R26, R108, RZ ;  /* 0x0000006c1a837210 */ /* 0x002fc60007fde0ff */
[----:B------:R0:W-:Y:S04]  /*3b50*/  STL [R1+0x204], R136 ;  /* 0x0002048801007387 */ /* 0x0001e80000100800 */
[----:B------:R1:W-:Y:S04]  /*3b60*/  STL [R1+0x178], R131 ;  /* 0x0001788301007387 */ /* 0x0003e80000100800 */
[----:B------:R2:W-:Y:S01]  /*3b70*/  STL [R1+0x26c], R141 ;  /* 0x00026c8d01007387 */ /* 0x0005e20000100800 */
[----:B0-----:R-:W-:Y:S02]  /*3b80*/  IADD3 R136, P5, R25, R108, RZ ;  /* 0x0000006c19887210 */ /* 0x001fe40007fbe0ff */
[----:B-1----:R-:W-:-:S03]  /*3b90*/  LEA.HI.X.SX32 R131, R26, R126, 0x1, P1 ;  /* 0x0000007e1a837211 */ /* 0x002fc600008f0eff */
[----:B------:R0:W-:Y:S01]  /*3ba0*/  STL [R1+0x228], R136 ;  /* 0x0002288801007387 */ /* 0x0001e20000100800 */
[----:B--2---:R-:W-:-:S03]  /*3bb0*/  IADD3 R141, P1, R27, R108, RZ ;  /* 0x0000006c1b8d7210 */ /* 0x004fc60007f3e0ff */
[----:B------:R1:W-:Y:S04]  /*3bc0*/  STL [R1+0x14], R131 ;  /* 0x0000148301007387 */ /* 0x0003e80000100800 */
[----:B------:R2:W-:Y:S01]  /*3bd0*/  STL [R1+0x280], R141 ;  /* 0x0002808d01007387 */ /* 0x0005e20000100800 */
[----:B0-----:R-:W-:Y:S02]  /*3be0*/  LEA.HI.X.SX32 R136, R25, R126, 0x1, P6 ;  /* 0x0000007e19887211 */ /* 0x001fe400030f0eff */
[----:B-1----:R-:W-:-:S03]  /*3bf0*/  IADD3 R131, P6, R28, R108, RZ ;  /* 0x0000006c1c837210 */ /* 0x002fc60007fde0ff */
[----:B------:R0:W-:Y:S01]  /*3c00*/  STL [R1+0x174], R136 ;  /* 0x0001748801007387 */ /* 0x0001e20000100800 */
[----:B--2---:R-:W-:-:S03]  /*3c10*/  LEA.HI.X.SX32 R141, R27, R126, 0x1, P5 ;  /* 0x0000007e1b8d7211 */ /* 0x004fc600028f0eff */
[----:B------:R1:W-:Y:S01]  /*3c20*/  STL [R1+0x1b8], R131 ;  /* 0x0001b88301007387 */ /* 0x0003e20000100800 */
[----:B------:R-:W-:-:S03]  /*3c30*/  CS2R R26, SRZ ;  /* 0x00000000001a7805 */ /* 0x000fc6000001ff00 */
        /* <DEDUP_REMOVED lines=10> */
[-C--:B------:R-:W-:Y:S02]  /*3ce0*/  LEA.HI.X.SX32 R59, R59, R126.reuse, 0x1, P4 ;  /* 0x0000007e3b3b7211 */ /* 0x080fe400020f0eff */
[----:B--2---:R-:W-:Y:S01]  /*3cf0*/  LEA.HI.X.SX32 R141, R29, R126, 0x1, P6 ;  /* 0x0000007e1d8d7211 */ /* 0x004fe200030f0eff */
[----:B------:R1:W-:Y:S01]  /*3d00*/  STL [R1+0x118], R131 ;  /* 0x0001188301007387 */ /* 0x0003e20000100800 */
[----:B------:R-:W-:-:S03]  /*3d10*/  CS2R R28, SRZ ;  /* 0x00000000001c7805 */ /* 0x000fc6000001ff00 */
[----:B------:R2:W-:Y:S01]  /*3d20*/  STL [R1+0x1b4], R141 ;  /* 0x0001b48d01007387 */ /* 0x0005e20000100800 */
[C---:B0-----:R-:W-:Y:S02]  /*3d30*/  IADD3 R136, P6, R74.reuse, R108, RZ ;  /* 0x0000006c4a887210 */ /* 0x041fe40007fde0ff */
[-C--:B------:R-:W-:Y:S02]  /*3d40*/  LEA.HI.X.SX32 R74, R74, R126.reuse, 0x1, P2 ;  /* 0x0000007e4a4a7211 */ /* 0x080fe400010f0eff */
[----:B-1----:R-:W-:Y:S01]  /*3d50*/  LEA.HI.X.SX32 R131, R31, R126, 0x1, P5 ;  /* 0x0000007e1f837211 */ /* 0x002fe200028f0eff */
[----:B------:R0:W-:Y:S01]  /*3d60*/  STL [R1+0x1f8], R136 ;  /* 0x0001f88801007387 */ /* 0x0001e20000100800 */
[----:B------:R-:W-:Y:S02]  /*3d70*/  CS2R R30, SRZ ;  /* 0x00000000001e7805 */ /* 0x000fe4000001ff00 */
[C---:B--2---:R-:W-:Y:S01]  /*3d80*/  IADD3 R141, P5, R128.reuse, R108, RZ ;  /* 0x0000006c808d7210 */ /* 0x044fe20007fbe0ff */
[----:B------:R1:W-:Y:S01]  /*3d90*/  STL [R1+0x244], R131 ;  /* 0x0002448301007387 */ /* 0x0003e20000100800 */
[----:B------:R-:W-:-:S03]  /*3da0*/  LEA.HI.X.SX32 R128, R128, R126, 0x1, P6 ;  /* 0x0000007e80807211 */ /* 0x000fc600030f0eff */
[----:B------:R-:W-:Y:S01]  /*3db0*/  STL [R1+0x268], R141 ;  /* 0x0002688d01007387 */ /* 0x000fe20000100800 */
[----:B0-----:R-:W-:Y:S02]  /*3dc0*/  LEA.HI.X.SX32 R136, R165, R126, 0x1, P1 ;  /* 0x0000007ea5887211 */ /* 0x001fe400008f0eff */
[----:B-1----:R-:W-:-:S03]  /*3dd0*/  IADD3 R131, P1, R129, R108, RZ ;  /* 0x0000006c81837210 */ /* 0x002fc60007f3e0ff */
[----:B------:R0:W-:Y:S01]  /*3de0*/  STL [R1+0x28c], R136 ;  /* 0x00028c8801007387 */ /* 0x0001e20000100800 */
[----:B------:R-:W-:-:S03]  /*3df0*/  LEA.HI.X.SX32 R129, R129, R126, 0x1, P5 ;  /* 0x0000007e81817211 */ /* 0x000fc600028f0eff */
[----:B------:R1:W-:Y:S01]  /*3e00*/  STL [R1+0x2a0], R131 ;  /* 0x0002a08301007387 */ /* 0x0003e20000100800 */
[-C--:B0-----:R-:W-:Y:S02]  /*3e10*/  IADD3 R136, P4, R130, R108.reuse, RZ ;  /* 0x0000006c82887210 */ /* 0x081fe40007f9e0ff */
[----:B-1----:R-:W-:-:S03]  /*3e20*/  IADD3 R131, P2, R132, R108, RZ ;  /* 0x0000006c84837210 */ /* 0x002fc60007f5e0ff */
[----:B------:R-:W-:Y:S04]  /*3e30*/  STL [R1+0x198], R136 ;  /* 0x0001988801007387 */ /* 0x000fe80000100800 */
[----:B------:R0:W-:Y:S04]  /*3e40*/  STL [R1+0x114], R74 ;  /* 0x0001144a01007387 */ /* 0x0001e80000100800 */
[----:B------:R-:W-:Y:S04]  /*3e50*/  STL [R1+0x238], R131 ;  /* 0x0002388301007387 */ /* 0x000fe80000100800 */
[----:B------:R1:W-:Y:S01]  /*3e60*/  STL [R1+0x1f4], R128 ;  /* 0x0001f48001007387 */ /* 0x0003e20000100800 */
[----:B0-----:R-:W-:-:S05]  /*3e70*/  IADD3 R74, P6, R133, R108, RZ ;  /* 0x0000006c854a7210 */ /* 0x001fca0007fde0ff */
[----:B------:R0:W-:Y:S01]  /*3e80*/  STL [R1+0x288], R74 ;  /* 0x0002884a01007387 */ /* 0x0001e20000100800 */
[----:B-1----:R-:W-:-:S03]  /*3e90*/  IADD3 R128, P5, R134, R108, RZ ;  /* 0x0000006c86807210 */ /* 0x002fc60007fbe0ff */
[----:B------:R1:W-:Y:S04]  /*3ea0*/  STL [R1+0x264], R129 ;  /* 0x0002648101007387 */ /* 0x0003e80000100800 */
[----:B------:R2:W-:Y:S01]  /*3eb0*/  STL [R1+0x2b0], R128 ;  /* 0x0002b08001007387 */ /* 0x0005e20000100800 */
[----:B0-----:R-:W-:Y:S02]  /*3ec0*/  LEA.HI.X.SX32 R74, R168, R126, 0x1, P1 ;  /* 0x0000007ea84a7211 */ /* 0x001fe400008f0eff */
[----:B-1----:R-:W-:-:S03]  /*3ed0*/  IADD3 R129, P1, R135, R108, RZ ;  /* 0x0000006c87817210 */ /* 0x002fc60007f3e0ff */
[----:B------:R0:W-:Y:S01]  /*3ee0*/  STL [R1+0x29c], R74 ;  /* 0x00029c4a01007387 */ /* 0x0001e20000100800 */
[----:B--2---:R-:W-:-:S03]  /*3ef0*/  LEA.HI.X.SX32 R128, R130, R126, 0x1, P3 ;  /* 0x0000007e82807211 */ /* 0x004fc600018f0eff */
        /* <DEDUP_REMOVED lines=17> */
[----:B--2---:R-:W-:-:S03]  /*4010*/  LEA R128, P5, R24, R108, 0x7 ;  /* 0x0000006c18807211 */ /* 0x004fc600078a38ff */
[----:B------:R1:W-:Y:S04]  /*4020*/  STL [R1+0x2ac], R129 ;  /* 0x0002ac8101007387 */ /* 0x0003e80000100800 */
[----:B------:R2:W-:Y:S01]  /*4030*/  STL [R1+0xd8], R128 ;  /* 0x0000d88001007387 */ /* 0x0005e20000100800 */
[----:B0-----:R-:W-:Y:S02]  /*4040*/  LEA.HI.X.SX32 R74, R135, R126, 0x1, P0 ;  /* 0x0000007e874a7211 */ /* 0x001fe400000f0eff */
[----:B------:R-:W-:Y:S02]  /*4050*/  LEA R130, P0, R24, R108, 0x6 ;  /* 0x0000006c18827211 */ /* 0x000fe400078030ff */
[----:B-1----:R-:W-:-:S03]  /*4060*/  LEA.HI.X.SX32 R129, R137, R126, 0x1, P1 ;  /* 0x0000007e89817211 */ /* 0x002fc600008f0eff */
[----:B------:R0:W-:Y:S01]  /*4070*/  STL [R1+0x1d8], R130 ;  /* 0x0001d88201007387 */ /* 0x0001e20000100800 */
[----:B--2---:R-:W-:-:S03]  /*4080*/  LEA R128, P1, R24, R108, 0x5 ;  /* 0x0000006c18807211 */ /* 0x004fc600078228ff */
[----:B------:R1:W-:Y:S04]  /*4090*/  STL [R1+0x154], R129 ;  /* 0x0001548101007387 */ /* 0x0003e80000100800 */
[----:B------:R2:W-:Y:S01]  /*40a0*/  STL [R1+0x258], R128 ;  /* 0x0002588001007387 */ /* 0x0005e20000100800 */
[----:B0-----:R-:W-:Y:S02]  /*40b0*/  LEA.HI.X.SX32 R130, R138, R126, 0x1, P3 ;  /* 0x0000007e8a827211 */ /* 0x001fe400018f0eff */
[----:B-1----:R-:W-:-:S03]  /*40c0*/  LEA R129, P3, R24, R108, 0x4 ;  /* 0x0000006c18817211 */ /* 0x002fc600078620ff */
[----:B------:R0:W-:Y:S01]  /*40d0*/  STL [R1+0x214], R130 ;  /* 0x0002148201007387 */ /* 0x0001e20000100800 */
[----:B--2---:R-:W-:-:S03]  /*40e0*/  LEA.HI.X.SX32 R128, R139, R126, 0x1, P4 ;  /* 0x0000007e8b807211 */ /* 0x004fc600020f0eff */
[----:B------:R1:W-:Y:S04]  /*40f0*/  STL [R1+0x298], R129 ;  /* 0x0002988101007387 */ /* 0x0003e80000100800 */
[----:B------:R2:W-:Y:S01]  /*4100*/  STL [R1+0x274], R128 ;  /* 0x0002748001007387 */ /* 0x0005e20000100800 */
[----:B0-----:R-:W-:Y:S02]  /*4110*/  LEA R130, P4, R24, R108, 0x3 ;  /* 0x0000006c18827211 */ /* 0x001fe400078818ff */
[----:B-1----:R-:W-:-:S03]  /*4120*/  LEA.HI.X.SX32 R129, R140, R126, 0x1, P2 ;  /* 0x0000007e8c817211 */ /* 0x002fc600010f0eff */
[----:B------:R0:W-:Y:S01]  /*4130*/  STL [R1+0x2b8], R130 ;  /* 0x0002b88201007387 */ /* 0x0001e20000100800 */
[----:B--2---:R-:W-:-:S03]  /*4140*/  IADD3 R128, P2, R142, R108, RZ ;  /* 0x0000006c8e807210 */ /* 0x004fc60007f5e0ff */
        /* <DEDUP_REMOVED lines=8> */
[-C--:B0-----:R-:W-:Y:S02]  /*41d0*/  LEA.HI.X.SX32 R130, R192, R126.reuse, 0x1, P0 ;  /* 0x0000007ec0827211 */ /* 0x081fe400000f0eff */
[----:B-1----:R-:W-:-:S03]  /*41e0*/  LEA.HI.X.SX32 R129, R184, R126, 0x1, P1 ;  /* 0x0000007eb8817211 */ /* 0x002fc600008f0eff */
[----:B------:R0:W-:Y:S01]  /*41f0*/  STL [R1+0x1d4], R130 ;  /* 0x0001d48201007387 */ /* 0x0001e20000100800 */
[----:B--2---:R-:W-:-:S03]  /*4200*/  LEA.HI.X.SX32 R128, R188, R126, 0x1, P3 ;  /* 0x0000007ebc807211 */ /* 0x004fc600018f0eff */
[----:B------:R1:W-:Y:S04]  /*4210*/  STL [R1+0x254], R129 ;  /* 0x0002548101007387 */ /* 0x0003e80000100800 */
[----:B------:R2:W-:Y:S01]  /*4220*/  STL [R1+0x294], R128 ;  /* 0x0002948001007387 */ /* 0x0005e20000100800 */
[-C--:B0-----:R-:W-:Y:S02]  /*4230*/  LEA.HI.X.SX32 R130, R198, R126.reuse, 0x1, P4 ;  /* 0x0000007ec6827211 */ /* 0x081fe400020f0eff */
[----:B-1----:R-:W-:-:S03]  /*4240*/  LEA.HI.X.SX32 R129, R24, R126, 0x1, P2 ;  /* 0x0000007e18817211 */ /* 0x002fc600010f0eff */
[----:B------:R0:W-:Y:S01]  /*4250*/  STL [R1+0x2b4], R130 ;  /* 0x0002b48201007387 */ /* 0x0001e20000100800 */
[----:B------:R-:W-:Y:S02]  /*4260*/  CS2R R24, SRZ ;  /* 0x0000000000187805 */ /* 0x000fe4000001ff00 */
[----:B--2---:R-:W-:Y:S01]  /*4270*/  LEA.HI.X.SX32 R128, R142, R126, 0x1, P6 ;  /* 0x0000007e8e807211 */ /* 0x004fe200030f0eff */
[----:B------:R1:W-:Y:S04]  /*4280*/  STL [R1+0x2cc], R129 ;  /* 0x0002cc8101007387 */ /* 0x0003e80000100800 */
[----:B------:R2:W-:Y:S01]  /*4290*/  STL [R1+0x2c4], R128 ;  /* 0x0002c48001007387 */ /* 0x0005e20000100800 */
[C---:B0-----:R-:W-:Y:S02]  /*42a0*/  LOP3.LUT R130, R0.reuse, 0x30, RZ, 0x3c, !PT ;  /* 0x0000003000827812 */ /* 0x041fe400078e3cff */
[----:B------:R-:W-:-:S02]  /*42b0*/  LOP3.LUT R130, R0, 0x60, RZ, 0x3c, !PT ;  /* 0x0000006000827812 */ /* 0x000fc400078e3cff */
[C---:B-1----:R-:W-:Y:S02]  /*42c0*/  LOP3.LUT R129, R0.reuse, 0x10, RZ, 0x3c, !PT ;  /* 0x0000001000817812 */ /* 0x042fe400078e3cff */
[C---:B------:R-:W-:Y:S02]  /*42d0*/  LOP3.LUT R129, R0.reuse, 0x40, RZ, 0x3c, !PT ;  /* 0x0000004000817812 */ /* 0x040fe400078e3cff */
[C---:B--2---:R-:W-:Y:S02]  /*42e0*/  LOP3.LUT R128, R0.reuse, 0x20, RZ, 0x3c, !PT ;  /* 0x0000002000807812 */ /* 0x044fe400078e3cff */
[C---:B------:R-:W-:Y:S02]  /*42f0*/  LOP3.LUT R128, R0.reuse, 0x50, RZ, 0x3c, !PT ;  /* 0x0000005000807812 */ /* 0x040fe400078e3cff */
[----:B------:R-:W-:Y:S02]  /*4300*/  LOP3.LUT R129, R0, 0x70, RZ, 0x3c, !PT ;  /* 0x0000007000817812 */ /* 0x000fe400078e3cff */
[----:B------:R-:W-:-:S02]  /*4310*/  LOP3.LUT R128, R2, 0x10, RZ, 0x3c, !PT ;  /* 0x0000001002807812 */ /* 0x000fc400078e3cff */
[C---:B------:R-:W-:Y:S02]  /*4320*/  LOP3.LUT R130, R2.reuse, 0x20, RZ, 0x3c, !PT ;  /* 0x0000002002827812 */ /* 0x040fe400078e3cff */
[C---:B------:R-:W-:Y:S02]  /*4330*/  LOP3.LUT R129, R2.reuse, 0x30, RZ, 0x3c, !PT ;  /* 0x0000003002817812 */ /* 0x040fe400078e3cff */
[C---:B------:R-:W-:Y:S02]  /*4340*/  LOP3.LUT R128, R2.reuse, 0x40, RZ, 0x3c, !PT ;  /* 0x0000004002807812 */ /* 0x040fe400078e3cff */
[C---:B------:R-:W-:Y:S02]  /*4350*/  LOP3.LUT R130, R2.reuse, 0x50, RZ, 0x3c, !PT ;  /* 0x0000005002827812 */ /* 0x040fe400078e3cff */
[C---:B------:R-:W-:Y:S02]  /*4360*/  LOP3.LUT R129, R2.reuse, 0x60, RZ, 0x3c, !PT ;  /* 0x0000006002817812 */ /* 0x040fe400078e3cff */
[----:B------:R-:W-:-:S07]  /*4370*/  LOP3.LUT R128, R2, 0x70, RZ, 0x3c, !PT ;  /* 0x0000007002807812 */ /* 0x000fce00078e3cff */
.L_x_1:
[----:B------:R-:W0:Y:S01]  /*4380*/  LDC R152, c[0x0][0x230] ;  /* 0x00008c00ff987b82 */ /* 0x000e220000000800 */
[----:B------:R-:W-:Y:S01]  /*4390*/  STL [R1+0x33c], R16 ;  /* 0x00033c1001007387 */ /* 0x000fe20000100800 */
[----:B------:R-:W-:Y:S02]  /*43a0*/  MOV R128, UR48 ;  /* 0x0000003000807c02 */ /* 0x000fe40008000f00 */
[----:B------:R-:W-:Y:S01]  /*43b0*/  MOV R53, UR53 ;  /* 0x0000003500357c02 */ /* 0x000fe20008000f00 */
[----:B------:R-:W-:Y:S04]  /*43c0*/  STL [R1+0x338], R40 ;  /* 0x0003382801007387 */ /* 0x000fe80000100800 */
[----:B------:R-:W-:Y:S04]  /*43d0*/  STL [R1+0x334], R14 ;  /* 0x0003340e01007387 */ /* 0x000fe80000100800 */
[----:B------:R-:W-:Y:S04]  /*43e0*/  STL [R1+0x330], R22 ;  /* 0x0003301601007387 */ /* 0x000fe80000100800 */
[----:B------:R-:W-:Y:S04]  /*43f0*/  STL [R1+0x32c], R12 ;  /* 0x00032c0c01007387 */ /* 0x000fe80000100800 */
[----:B------:R-:W-:Y:S01]  /*4400*/  STL [R1+0x304], R2 ;  /* 0x0003040201007387 */ /* 0x000fe20000100800 */
[----:B0-----:R-:W-:-:S03]  /*4410*/  IMAD R152, R51, -0x80, R152 ;  /* 0xffffff8033987824 */ /* 0x001fc600078e0298 */
[----:B------:R0:W-:Y:S02]  /*4420*/  STL [R1+0x300], R52 ;  /* 0x0003003401007387 */ /* 0x0001e40000100800 */
[----:B------:R-:W-:Y:S02]  /*4430*/  ISETP.GT.AND P0, PT, R152, RZ, PT ;  /* 0x000000ff9800720c */ /* 0x000fe40003f04270 */
[----:B0-----:R-:W-:-:S05]  /*4440*/  MOV R52, UR49 ;  /* 0x0000003100347c02 */ /* 0x001fca0008000f00 */
[----:B------:R0:W-:Y:S04]  /*4450*/  STL [R1+0x2f4], R52 ;  /* 0x0002f43401007387 */ /* 0x0001e80000100800 */
[----:B------:R-:W-:Y:S04]  /*4460*/  STL [R1+0x2f0], R128 ;  /* 0x0002f08001007387 */ /* 0x000fe80000100800 */
[----:B------:R-:W2:Y:S01]  /*4470*/  LDL R135, [R1+0x2c4] ;  /* 0x0002c40001877983 */ /* 0x000ea20000100800 */
[----:B0-----:R-:W-:-:S03]  /*4480*/  MOV R52, UR52 ;  /* 0x0000003400347c02 */ /* 0x001fc60008000f00 */
[----:B------:R0:W-:Y:S04]  /*4490*/  STL [R1+0x2ec], R53 ;  /* 0x0002ec3501007387 */ /* 0x0001e80000100800 */
[----:B------:R-:W3:Y:S04]  /*44a0*/  LDL R134, [R1+0x2c8] ;  /* 0x0002c80001867983 */ /* 0x000ee80000100800 */
[----:B------:R1:W-:Y:S01]  /*44b0*/  STL [R1+0x2e8], R52 ;  /* 0x0002e83401007387 */ /* 0x0003e20000100800 */
[----:B0-----:R-:W-:Y:S01]  /*44c0*/  MOV R53, UR56 ;  /* 0x0000003800357c02 */ /* 0x001fe20008000f00 */
[----:B------:R-:W-:Y:S01]  /*44d0*/  @P0 IMAD.MOV.U32 R128, RZ, RZ, R108 ;  /* 0x000000ffff800224 */ /* 0x000fe200078e006c */
[----:B------:R-:W-:Y:S01]  /*44e0*/  PRMT R142, RZ, 0x7610, R142 ;  /* 0x00007610ff8e7816 */ /* 0x000fe2000000008e */
[----:B------:R-:W-:Y:S01]  /*44f0*/  @P0 IMAD.MOV.U32 R129, RZ, RZ, R126 ;  /* 0x000000ffff810224 */ /* 0x000fe200078e007e */
[----:B-1----:R-:W-:-:S04]  /*4500*/  MOV R52, UR57 ;  /* 0x0000003900347c02 */ /* 0x002fc80008000f00 */
[----:B------:R0:W4:Y:S04]  /*4510*/  @P0 LDG.E.U16 R142, desc[UR6][R128.64] ;  /* 0x00000006808e0981 */ /* 0x000128000c1e1500 */
[----:B------:R-:W-:Y:S04]  /*4520*/  STL [R1+0x308], R52 ;  /* 0x0003083401007387 */ /* 0x000fe80000100800 */
[----:B------:R-:W-:Y:S04]  /*4530*/  STL [R1+0x30c], R53 ;  /* 0x00030c3501007387 */ /* 0x000fe80000100800 */
[----:B------:R-:W-:Y:S04]  /*4540*/  STL [R1+0x310], R51 ;  /* 0x0003103301007387 */ /* 0x000fe80000100800 */
[----:B------:R-:W-:Y:S04]  /*4550*/  STL [R1+0x318], R108 ;  /* 0x0003186c01007387 */ /* 0x000fe80000100800 */
[----:B------:R-:W-:Y:S04]  /*4560*/  STL [R1+0x314], R126 ;  /* 0x0003147e01007387 */ /* 0x000fe80000100800 */
[----:B------:R-:W0:Y:S04]  /*4570*/  LDL R128, [R1+0x2cc] ;  /* 0x0002cc0001807983 */ /* 0x000e280000100800 */
[----:B------:R-:W0:Y:S01]  /*4580*/  LDL R129, [R1+0x2d0] ;  /* 0x0002d00001817983 */ /* 0x000e220000100800 */
[----:B------:R-:W-:-:S02]  /*4590*/  ISETP.GT.AND P1, PT, R152, 0x1, PT ;  /* 0x000000019800780c */ /* 0x000fc40003f24270 */
[----:B------:R-:W-:Y:S02]  /*45a0*/  ISETP.GT.AND P2, PT, R152, 0x2, PT ;  /* 0x000000029800780c */ /* 0x000fe40003f44270 */
[----:B------:R-:W-:Y:S02]  /*45b0*/  PRMT R16, RZ, 0x7610, R16 ;  /* 0x00007610ff107816 */ /* 0x000fe40000000010 */
[----:B------:R-:W-:-:S07]  /*45c0*/  PRMT R40, RZ, 0x7610, R40 ;  /* 0x00007610ff287816 */ /* 0x000fce0000000028 */
[----:B0-----:R-:W-:-:S04]  /*45d0*/  @P1 LOP3.LUT R129, R129, R128, RZ, 0x3c, !PT ;  /* 0x0000008081811212 */ /* 0x001fc800078e3cff */
[----:B------:R-:W-:-:S04]  /*45e0*/  @P1 LOP3.LUT R128, R129, R128, RZ, 0x3c, !PT ;  /* 0x0000008081801212 */ /* 0x000fc800078e3cff */
[----:B------:R-:W-:-:S05]  /*45f0*/  @P1 LOP3.LUT R129, R129, R128, RZ, 0x3c, !PT ;  /* 0x0000008081811212 */ /* 0x000fca00078e3cff */
[----:B------:R3:W5:Y:S02]  /*4600*/  @P1 LDG.E.U16 R16, desc[UR6][R128.64] ;  /* 0x0000000680101981 */ /* 0x000764000c1e1500 */
[----:B---3--:R-:W-:Y:S02]  /*4610*/  @P2 IMAD.MOV.U32 R128, RZ, RZ, R134 ;  /* 0x000000ffff802224 */ /* 0x008fe400078e0086 */
[----:B--2---:R-:W-:-:S05]  /*4620*/  @P2 IMAD.MOV.U32 R129, RZ, RZ, R135 ;  /* 0x000000ffff812224 */ /* 0x004fca00078e0087 */
[----:B------:R-:W2:Y:S04]  /*4630*/  @P2 LDG.E.U16 R40, desc[UR6][R128.64] ;  /* 0x0000000680282981 */ /* 0x000ea8000c1e1500 */
[----:B-----5:R0:W-:Y:S04]  /*4640*/  STL [R1+0x2e0], R16 ;  /* 0x0002e01001007387 */ /* 0x0201e80000100800 */
[----:B0-----:R-:W3:Y:S04]  /*4650*/  LDL.LU R16, [R1+0x33c] ;  /* 0x00033c0001107983 */ /* 0x001ee80000300800 */
[----:B------:R-:W5:Y:S04]  /*4660*/  LDL R135, [R1+0x2a4] ;  /* 0x0002a40001877983 */ /* 0x000f680000100800 */
[----:B------:R-:W4:Y:S04]  /*4670*/  LDL R134, [R1+0x2a8] ;  /* 0x0002a80001867983 */ /* 0x000f280000100800 */
[----:B--2---:R0:W-:Y:S04]  /*4680*/  STL [R1+0x2dc], R40 ;  /* 0x0002dc2801007387 */ /* 0x0041e80000100800 */
[----:B0-----:R-:W2:Y:S04]  /*4690*/  LDL.LU R40, [R1+0x338] ;  /* 0x0003380001287983 */ /* 0x001ea80000300800 */
[----:B------:R-:W3:Y:S04]  /*46a0*/  LDL R128, [R1+0x2bc] ;  /* 0x0002bc0001807983 */ /* 0x000ee80000100800 */
[----:B------:R-:W3:Y:S01]  /*46b0*/  LDL R129, [R1+0x2c0] ;  /* 0x0002c00001817983 */ /* 0x000ee20000100800 */
[----:B------:R-:W-:-:S02]  /*46c0*/  ISETP.GT.AND P3, PT, R152, 0x3, PT ;  /* 0x000000039800780c */ /* 0x000fc40003f64270 */
[----:B------:R-:W-:-:S11]  /*46d0*/  PRMT R14, RZ, 0x7610, R14 ;  /* 0x00007610ff0e7816 */ /* 0x000fd6000000000e */
[----:B---3--:R-:W-:-:S04]  /*46e0*/  @P3 LOP3.LUT R129, R129, R128, RZ, 0x3c, !PT ;  /* 0x0000008081813212 */ /* 0x008fc800078e3cff */
[----:B------:R-:W-:-:S04]  /*46f0*/  @P3 LOP3.LUT R128, R129, R128, RZ, 0x3c, !PT ;  /* 0x0000008081803212 */ /* 0x000fc800078e3cff */
[----:B------:R-:W-:-:S05]  /*4700*/  @P3 LOP3.LUT R129, R129, R128, RZ, 0x3c, !PT ;  /* 0x0000008081813212 */ /* 0x000fca00078e3cff */
[----:B------:R-:W3:Y:S01]  /*4710*/  @P3 LDG.E.U16 R14, desc[UR6][R128.64] ;  /* 0x00000006800e3981 */ /* 0x000ee2000c1e1500 */
[----:B------:R-:W-:-:S03]  /*4720*/  ISETP.GT.AND P0, PT, R152, 0x4, PT ;  /* 0x000000049800780c */ /* 0x000fc60003f04270 */
[----:B---3--:R0:W-:Y:S04]  /*4730*/  STL [R1+0x2d8], R14 ;  /* 0x0002d80e01007387 */ /* 0x0081e80000100800 */
[----:B0-----:R-:W3:Y:S04]  /*4740*/  LDL.LU R14, [R1+0x334] ;  /* 0x00033400010e7983 */ /* 0x001ee80000300800 */
[----:B------:R-:W5:Y:S04]  /*4750*/  LDL R128, [R1+0x2b4] ;  /* 0x0002b40001807983 */ /* 0x000f680000100800 */
[----:B------:R-:W5:Y:S01]  /*4760*/  LDL R129, [R1+0x2b8] ;  /* 0x0002b80001817983 */ /* 0x000f620000100800 */
[----:B------:R-:W-:-:S02]  /*4770*/  PRMT R22, RZ, 0x7610, R22 ;  /* 0x00007610ff167816 */ /* 0x000fc40000000016 */
[----:B-----5:R-:W-:-:S04]  /*4780*/  @P0 LOP3.LUT R129, R129, R128, RZ, 0x3c, !PT ;  /* 0x0000008081810212 */ /* 0x020fc800078e3cff */
[----:B------:R-:W-:-:S04]  /*4790*/  @P0 LOP3.LUT R128, R129, R128, RZ, 0x3c, !PT ;  /* 0x0000008081800212 */ /* 0x000fc800078e3cff */
[----:B------:R-:W-:-:S05]  /*47a0*/  @P0 LOP3.LUT R129, R129, R128, RZ, 0x3c, !PT ;  /* 0x0000008081810212 */ /* 0x000fca00078e3cff */
[----:B------:R-:W5:Y:S01]  /*47b0*/  @P0 LDG.E.U16 R22, desc[UR6][R128.64] ;  /* 0x0000000680160981 */ /* 0x000f62000c1e1500 */
[----:B------:R-:W-:-:S03]  /*47c0*/  ISETP.GT.AND P1, PT, R152, 0x5, PT ;  /* 0x000000059800780c */ /* 0x000fc60003f24270 */
[----:B-----5:R0:W-:Y:S04]  /*47d0*/  STL [R1+0x2d4], R22 ;  /* 0x0002d41601007387 */ /* 0x0201e80000100800 */
[----:B0-----:R-:W5:Y:S04]  /*47e0*/  LDL.LU R22, [R1+0x330] ;  /* 0x0003300001167983 */ /* 0x001f680000300800 */
[----:B------:R-:W4:Y:S04]  /*47f0*/  LDL R128, [R1+0x2ac] ;  /* 0x0002ac0001807983 */ /* 0x000f280000100800 */
[----:B------:R-:W4:Y:S01]  /*4800*/  LDL R129, [R1+0x2b0] ;  /* 0x0002b00001817983 */ /* 0x000f220000100800 */
[----:B------:R-:W-:-:S02]  /*4810*/  PRMT R108, RZ, 0x7610, R108 ;  /* 0x00007610ff6c7816 */ /* 0x000fc4000000006c */
[----:B------:R-:W-:Y:S02]  /*4820*/  ISETP.GT.AND P2, PT, R152, 0x6, PT ;  /* 0x000000069800780c */ /* 0x000fe40003f44270 */
[----:B----4-:R-:W-:-:S04]  /*4830*/  @P1 LOP3.LUT R129, R129, R128, RZ, 0x3c, !PT ;  /* 0x0000008081811212 */ /* 0x010fc800078e3cff */
[----:B------:R-:W-:-:S04]  /*4840*/  @P1 LOP3.LUT R128, R129, R128, RZ, 0x3c, !PT ;  /* 0x0000008081801212 */ /* 0x000fc800078e3cff */
[----:B------:R-:W-:-:S05]  /*4850*/  @P1 LOP3.LUT R129, R129, R128, RZ, 0x3c, !PT ;  /* 0x0000008081811212 */ /* 0x000fca00078e3cff */
[----:B------:R0:W4:Y:S01]  /*4860*/  @P1 LDG.E.U16 R108, desc[UR6][R128.64] ;  /* 0x00000006806c1981 */ /* 0x000122000c1e1500 */
[----:B------:R-:W-:Y:S01]  /*4870*/  PRMT R51, RZ, 0x7610, R51 ;  /* 0x00007610ff337816 */ /* 0x000fe20000000033 */
[----:B0-----:R-:W-:Y:S02]  /*4880*/  @P2 IMAD.MOV.U32 R128, RZ, RZ, R134 ;  /* 0x000000ffff802224 */ /* 0x001fe400078e0086 */
[----:B------:R-:W-:-:S05]  /*4890*/  @P2 IMAD.MOV.U32 R129, RZ, RZ, R135 ;  /* 0x000000ffff812224 */ /* 0x000fca00078e0087 */
[----:B------:R-:W2:Y:S04]  /*48a0*/  @P2 LDG.E.U16 R51, desc[UR6][R128.64] ;  /* 0x0000000680332981 */ /* 0x000ea8000c1e1500 */
[----:B----4-:R-:W-:Y:S04]  /*48b0*/  STL [R1+0x31c], R108 ;  /* 0x00031c6c01007387 */ /* 0x010fe80000100800 */
[----:B------:R-:W4:Y:S04]  /*48c0*/  LDL R128, [R1+0x29c] ;  /* 0x00029c0001807983 */ /* 0x000f280000100800 */
[----:B------:R-:W4:Y:S01]  /*48d0*/  LDL R129, [R1+0x2a0] ;  /* 0x0002a00001817983 */ /* 0x000f220000100800 */
[----:B------:R-:W-:-:S02]  /*48e0*/  ISETP.GT.AND P3, PT, R152, 0x7, PT ;  /* 0x000000079800780c */ /* 0x000fc40003f64270 */
[----:B------:R-:W-:Y:S01]  /*48f0*/  PRMT R52, RZ, 0x7610, R52 ;  /* 0x00007610ff347816 */ /* 0x000fe20000000034 */
[----:B------:R-:W3:Y:S04]  /*4900*/  LDL R135, [R1+0x284] ;  /* 0x0002840001877983 */ /* 0x000ee80000100800 */
[----:B------:R-:W5:Y:S04]  /*4910*/  LDL R134, [R1+0x288] ;  /* 0x0002880001867983 */ /* 0x000f680000100800 */
[----:B--2---:R-:W-:Y:S02]  /*4920*/  STL [R1+0x320], R51 ;  /* 0x0003203301007387 */ /* 0x004fe40000100800 */
[----:B----4-:R-:W-:-:S04]  /*4930*/  @P3 LOP3.LUT R129, R129, R128, RZ, 0x3c, !PT ;  /* 0x0000008081813212 */ /* 0x010fc800078e3cff */
[----:B------:R-:W-:-:S04]  /*4940*/  @P3 LOP3.LUT R128, R129, R128, RZ, 0x3c, !PT ;  /* 0x0000008081803212 */ /* 0x000fc800078e3cff */
[----:B------:R-:W-:-:S05]  /*4950*/  @P3 LOP3.LUT R129, R129, R128, RZ, 0x3c, !PT ;  /* 0x0000008081813212 */ /* 0x000fca00078e3cff */
[----:B------:R-:W2:Y:S04]  /*4960*/  @P3 LDG.E.U16 R52, desc[UR6][R128.64] ;  /* 0x0000000680343981 */ /* 0x000ea8000c1e1500 */
[----:B------:R-:W4:Y:S04]  /*4970*/  LDL R128, [R1+0x294] ;  /* 0x0002940001807983 */ /* 0x000f280000100800 */
[----:B------:R-:W4:Y:S01]  /*4980*/  LDL R129, [R1+0x298] ;  /* 0x0002980001817983 */ /* 0x000f220000100800 */
[----:B------:R-:W-:Y:S02]  /*4990*/  ISETP.GT.AND P0, PT, R152, 0x8, PT ;  /* 0x000000089800780c */ /* 0x000fe40003f04270 */
[----:B------:R-:W-:Y:S01]  /*49a0*/  PRMT R141, RZ, 0x7610, R141 ;  /* 0x00007610ff8d7816 */ /* 0x000fe2000000008d */
[----:B--2---:R0:W-:Y:S10]  /*49b0*/  STL [R1+0x324], R52 ;  /* 0x0003243401007387 */ /* 0x0041f40000100800 */
[----:B----4-:R-:W-:-:S04]  /*49c0*/  @P0 LOP3.LUT R129, R129, R128, RZ, 0x3c, !PT ;  /* 0x0000008081810212 */ /* 0x010fc800078e3cff */
[----:B------:R-:W-:-:S04]  /*49d0*/  @P0 LOP3.LUT R128, R129, R128, RZ, 0x3c, !PT ;  /* 0x0000008081800212 */ /* 0x000fc800078e3cff */
[----:B------:R-:W-:-:S05]  /*49e0*/  @P0 LOP3.LUT R129, R129, R128, RZ, 0x3c, !PT ;  /* 0x0000008081810212 */ /* 0x000fca00078e3cff */
[----:B------:R1:W2:Y:S04]  /*49f0*/  @P0 LDG.E.U16 R141, desc[UR6][R128.64] ;  /* 0x00000006808d0981 */ /* 0x0002a8000c1e1500 */
[----:B------:R-:W1:Y:S04]  /*4a00*/  LDL R128, [R1+0x28c] ;  /* 0x00028c0001807983 */ /* 0x000e680000100800 */
[----:B------:R-:W1:Y:S01]  /*4a10*/  LDL R129, [R1+0x290] ;  /* 0x0002900001817983 */ /* 0x000e620000100800 */
[----:B------:R-:W-:Y:S02]  /*4a20*/  ISETP.GT.AND P1, PT, R152, 0x9, PT ;  /* 0x000000099800780c */ /* 0x000fe40003f24270 */
[----:B------:R-:W-:-:S11]  /*4a30*/  PRMT R12, RZ, 0x7610, R12 ;  /* 0x00007610ff0c7816 */ /* 0x000fd6000000000c */
[----:B-1----:R-:W-:-:S04]  /*4a40*/  @P1 LOP3.LUT R129, R129, R128, RZ, 0x3c, !PT ;  /* 0x0000008081811212 */ /* 0x002fc800078e3cff */
[----:B------:R-:W-:-:S04]  /*4a50*/  @P1 LOP3.LUT R128, R129, R128, RZ, 0x3c, !PT ;  /* 0x0000008081801212 */ /* 0x000fc800078e3cff */
[----:B------:R-:W-:-:S05]  /*4a60*/  @P1 LOP3.LUT R129, R129, R128, RZ, 0x3c, !PT ;  /* 0x0000008081811212 */ /* 0x000fca00078e3cff */
[----:B------:R5:W4:Y:S01]  /*4a70*/  @P1 LDG.E.U16 R12, desc[UR6][R128.64] ;  /* 0x00000006800c1981 */ /* 0x000b22000c1e1500 */
[----:B------:R-:W-:Y:S02]  /*4a80*/  ISETP.GT.AND P2, PT, R152, 0xa, PT ;  /* 0x0000000a9800780c */ /* 0x000fe40003f44270 */
[----:B0-----:R-:W-:-:S11]  /*4a90*/  PRMT R52, RZ, 0x7610, R52 ;  /* 0x00007610ff347816 */ /* 0x001fd60000000034 */
[----:B-----5:R-:W-:Y:S02]  /*4aa0*/  @P2 IMAD.MOV.U32 R128, RZ, RZ, R134 ;  /* 0x000000ffff802224 */ /* 0x020fe400078e0086 */
[----:B---3--:R-:W-:-:S05]  /*4ab0*/  @P2 IMAD.MOV.U32 R129, RZ, RZ, R135 ;  /* 0x000000ffff812224 */ /* 0x008fca00078e0087 */
[----:B------:R-:W3:Y:S04]  /*4ac0*/  @P2 LDG.E.U16 R52, desc[UR6][R128.64] ;  /* 0x0000000680342981 */ /* 0x000ee8000c1e1500 */
[----:B----4-:R0:W-:Y:S04]  /*4ad0*/  STL [R1+0x4], R12 ;  /* 0x0000040c01007387 */ /* 0x0101e80000100800 */
[----:B0-----:R-:W4:Y:S04]  /*4ae0*/  LDL.LU R12, [R1+0x32c] ;  /* 0x00032c00010c7983 */ /* 0x001f280000300800 */
[----:B------:R-:W5:Y:S04]  /*4af0*/  LDL R128, [R1+0x27c] ;  /* 0x00027c0001807983 */ /* 0x000f680000100800 */
[----:B------:R-:W5:Y:S01]  /*4b00*/  LDL R129, [R1+0x280] ;  /* 0x0002800001817983 */ /* 0x000f620000100800 */
[----:B------:R-:W-:-:S02]  /*4b10*/  ISETP.GT.AND P3, PT, R152, 0xb, PT ;  /* 0x0000000b9800780c */ /* 0x000fc40003f64270 */
[----:B------:R-:W-:Y:S01]  /*4b20*/  PRMT R51, RZ, 0x7610, R51 ;  /* 0x00007610ff337816 */ /* 0x000fe20000000033 */
[----:B------:R-:W2:Y:S04]  /*4b30*/  LDL R135, [R1+0x264] ;  /* 0x0002640001877983 */ /* 0x000ea80000100800 */
[----:B------:R-:W4:Y:S04]  /*4b40*/  LDL R134, [R1+0x268] ;  /* 0x0002680001867983 */ /* 0x000f280000100800 */
[----:B---3--:R0:W-:Y:S02]  /*4b50*/  STL [R1+0x328], R52 ;  /* 0x0003283401007387 */ /* 0x0081e40000100800 */
[----:B-----5:R-:W-:-:S04]  /*4b60*/  @P3 LOP3.LUT R129, R129, R128, RZ, 0x3c, !PT ;  /* 0x0000008081813212 */ /* 0x020fc800078e3cff */
[----:B------:R-:W-:-:S04]  /*4b70*/  @P3 LOP3.LUT R128, R129, R128, RZ, 0x3c, !PT ;  /* 0x0000008081803212 */ /* 0x000fc800078e3cff */
[----:B------:R-:W-:-:S05]  /*4b80*/  @P3 LOP3.LUT R129, R129, R128, RZ, 0x3c, !PT ;  /* 0x0000008081813212 */ /* 0x000fca00078e3cff */
[----:B------:R1:W3:Y:S04]  /*4b90*/  @P3 LDG.E.U16 R51, desc[UR6][R128.64] ;  /* 0x0000000680333981 */ /* 0x0002e8000c1e1500 */
[----:B------:R-:W1:Y:S04]  /*4ba0*/  LDL R128, [R1+0x274] ;  /* 0x0002740001807983 */ /* 0x000e680000100800 */
[----:B------:R-:W1:Y:S01]  /*4bb0*/  LDL R129, [R1+0x278] ;  /* 0x0002780001817983 */ /* 0x000e620000100800 */
[----:B------:R-:W-:Y:S02]  /*4bc0*/  ISETP.GT.AND P0, PT, R152, 0xc, PT ;  /* 0x0000000c9800780c */ /* 0x000fe40003f04270 */
[----:B------:R-:W-:-:S11]  /*4bd0*/  PRMT R108, RZ, 0x7610, R108 ;  /* 0x00007610ff6c7816 */ /* 0x000fd6000000006c */
[----:B-1----:R-:W-:-:S04]  /*4be0*/  @P0 LOP3.LUT R129, R129, R128, RZ, 0x3c, !PT ;  /* 0x0000008081810212 */ /* 0x002fc800078e3cff */
[----:B------:R-:W-:-:S04]  /*4bf0*/  @P0 LOP3.LUT R128, R129, R128, RZ, 0x3c, !PT ;  /* 0x0000008081800212 */ /* 0x000fc800078e3cff */
[----:B------:R-:W-:-:S05]  /*4c00*/  @P0 LOP3.LUT R129, R129, R128, RZ, 0x3c, !PT ;  /* 0x0000008081810212 */ /* 0x000fca00078e3cff */
[----:B------:R1:W5:Y:S04]  /*4c10*/  @P0 LDG.E.U16 R108, desc[UR6][R128.64] ;  /* 0x00000006806c0981 */ /* 0x000368000c1e1500 */
[----:B------:R-:W1:Y:S04]  /*4c20*/  LDL R128, [R1+0x26c] ;  /* 0x00026c0001807983 */ /* 0x000e680000100800 */
[----:B------:R-:W1:Y:S01]  /*4c30*/  LDL R129, [R1+0x270] ;  /* 0x0002700001817983 */ /* 0x000e620000100800 */
[C---:B------:R-:W-:Y:S02]  /*4c40*/  ISETP.GT.AND P1, PT, R152.reuse, 0xd, PT ;  /* 0x0000000d9800780c */ /* 0x040fe40003f24270 */
[----:B------:R-:W-:-:S02]  /*4c50*/  ISETP.GT.AND P2, PT, R152, 0xe, PT ;  /* 0x0000000e9800780c */ /* 0x000fc40003f44270 */
[----:B------:R-:W-:Y:S02]  /*4c60*/  PRMT R126, RZ, 0x7610, R126 ;  /* 0x00007610ff7e7816 */ /* 0x000fe4000000007e */
[----:B------:R-:W-:-:S07]  /*4c70*/  PRMT R53, RZ, 0x7610, R53 ;  /* 0x00007610ff357816 */ /* 0x000fce0000000035 */
[----:B-1----:R-:W-:-:S04]  /*4c80*/  @P1 LOP3.LUT R129, R129, R128, RZ, 0x3c, !PT ;  /* 0x0000008081811212 */ /* 0x002fc800078e3cff */
[----:B------:R-:W-:-:S04]  /*4c90*/  @P1 LOP3.LUT R128, R129, R128, RZ, 0x3c, !PT ;  /* 0x0000008081801212 */ /* 0x000fc800078e3cff */
[----:B------:R-:W-:-:S05]  /*4ca0*/  @P1 LOP3.LUT R129, R129, R128, RZ, 0x3c, !PT ;  /* 0x0000008081811212 */ /* 0x000fca00078e3cff */
[----:B------:R4:W5:Y:S02]  /*4cb0*/  @P1 LDG.E.U16 R126, desc[UR6][R128.64] ;  /* 0x00000006807e1981 */ /* 0x000964000c1e1500 */
[----:B----4-:R-:W-:Y:S02]  /*4cc0*/  @P2 IMAD.MOV.U32 R128, RZ, RZ, R134 ;  /* 0x000000ffff802224 */ /* 0x010fe400078e0086 */
[----:B--2---:R-:W-:Y:S01]  /*4cd0*/  @P2 IMAD.MOV.U32 R129, RZ, RZ, R135 ;  /* 0x000000ffff812224 */ /* 0x004fe200078e0087 */
[----:B------:R-:W-:Y:S01]  /*4ce0*/  ISETP.GT.AND P3, PT, R152, 0xf, PT ;  /* 0x0000000f9800780c */ /* 0x000fe20003f64270 */
[----:B------:R-:W2:Y:S04]  /*4cf0*/  LDL R135, [R1+0x23c] ;  /* 0x00023c0001877983 */ /* 0x000ea80000100800 */
[----:B------:R1:W4:Y:S01]  /*4d00*/  @P2 LDG.E.U16 R53, desc[UR6][R128.64] ;  /* 0x0000000680352981 */ /* 0x000322000c1e1500 */
[----:B------:R-:W-:-:S02]  /*4d10*/  PRMT R2, RZ, 0x7610, R2 ;  /* 0x00007610ff027816 */ /* 0x000fc40000000002 */
[----:B------:R-:W-:Y:S01]  /*4d20*/  ISETP.GT.AND P0, PT, R152, 0x10, PT ;  /* 0x000000109800780c */ /* 0x000fe20003f04270 */
[----:B------:R-:W3:Y:S04]  /*4d30*/  LDL R134, [R1+0x240] ;  /* 0x0002400001867983 */ /* 0x000ee80000100800 */
[----:B------:R-:W1:Y:S04]  /*4d40*/  LDL R128, [R1+0x25c] ;  /* 0x00025c0001807983 */ /* 0x000e680000100800 */
[----:B------:R-:W1:Y:S02]  /*4d50*/  LDL R129, [R1+0x260] ;  /* 0x0002600001817983 */ /* 0x000e640000100800 */
[----:B-1----:R-:W-:-:S04]  /*4d60*/  @P3 LOP3.LUT R129, R129, R128, RZ, 0x3c, !PT ;  /* 0x0000008081813212 */ /* 0x002fc800078e3cff */
[----:B------:R-:W-:-:S04]  /*4d70*/  @P3 LOP3.LUT R128, R129, R128, RZ, 0x3c, !PT ;  /* 0x0000008081803212 */ /* 0x000fc800078e3cff */
[----:B------:R-:W-:-:S05]  /*4d80*/  @P3 LOP3.LUT R129, R129, R128, RZ, 0x3c, !PT ;  /* 0x0000008081813212 */ /* 0x000fca00078e3cff */
[----:B------:R1:W4:Y:S04]  /*4d90*/  @P3 LDG.E.U16 R2, desc[UR6][R128.64] ;  /* 0x0000000680023981 */ /* 0x000328000c1e1500 */
[----:B------:R-:W1:Y:S04]  /*4da0*/  LDL R128, [R1+0x254] ;  /* 0x0002540001807983 */ /* 0x000e680000100800 */
[----:B------:R-:W1:Y:S01]  /*4db0*/  LDL R129, [R1+0x258] ;  /* 0x0002580001817983 */ /* 0x000e620000100800 */
[----:B------:R-:W-:Y:S02]  /*4dc0*/  PRMT R140, RZ, 0x7610, R140 ;  /* 0x00007610ff8c7816 */ /* 0x000fe4000000008c */
[----:B-1----:R-:W-:-:S04]  /*4dd0*/  @P0 LOP3.LUT R129, R129, R128, RZ, 0x3c, !PT ;  /* 0x0000008081810212 */ /* 0x002fc800078e3cff */
[----:B------:R-:W-:-:S04]  /*4de0*/  @P0 LOP3.LUT R128, R129, R128, RZ, 0x3c, !PT ;  /* 0x0000008081800212 */ /* 0x000fc800078e3cff */
[----:B------:R-:W-:-:S05]  /*4df0*/  @P0 LOP3.LUT R129, R129, R128, RZ, 0x3c, !PT ;  /* 0x0000008081810212 */ /* 0x000fca00078e3cff */
[----:B------:R1:W5:Y:S04]  /*4e00*/  @P0 LDG.E.U16 R140, desc[UR6][R128.64] ;  /* 0x00000006808c0981 */ /* 0x000368000c1e1500 */
[----:B------:R-:W1:Y:S04]  /*4e10*/  LDL R128, [R1+0x24c] ;  /* 0x00024c0001807983 */ /* 0x000e680000100800 */
[----:B------:R-:W1:Y:S01]  /*4e20*/  LDL R129, [R1+0x250] ;  /* 0x0002500001817983 */ /* 0x000e620000100800 */
[----:B------:R-:W-:Y:S02]  /*4e30*/  ISETP.GT.AND P1, PT, R152, 0x11, PT ;  /* 0x000000119800780c */ /* 0x000fe40003f24270 */
[----:B0-----:R-:W-:-:S11]  /*4e40*/  PRMT R52, RZ, 0x7610, R52 ;  /* 0x00007610ff347816 */ /* 0x001fd60000000034 */
[----:B-1----:R-:W-:-:S04]  /*4e50*/  @P1 LOP3.LUT R129, R129, R128, RZ, 0x3c, !PT ;  /* 0x0000008081811212 */ /* 0x002fc800078e3cff */
[----:B------:R-:W-:-:S04]  /*4e60*/  @P1 LOP3.LUT R128, R129, R128, RZ, 0x3c, !PT ;  /* 0x0000008081801212 */ /* 0x000fc800078e3cff */
[----:B------:R-:W-:-:S05]  /*4e70*/  @P1 LOP3.LUT R129, R129, R128, RZ, 0x3c, !PT ;  /* 0x0000008081811212 */ /* 0x000fca00078e3cff */
[----:B------:R0:W4:Y:S04]  /*4e80*/  @P1 LDG.E.U16 R52, desc[UR6][R128.64] ;  /* 0x0000000680341981 */ /* 0x000128000c1e1500 */
[----:B------:R-:W0:Y:S04]  /*4e90*/  LDL R128, [R1+0x244] ;  /* 0x0002440001807983 */ /* 0x000e280000100800 */
[----:B------:R-:W0:Y:S01]  /*4ea0*/  LDL R129, [R1+0x248] ;  /* 0x0002480001817983 */ /* 0x000e220000100800 */
[C---:B------:R-:W-:Y:S02]  /*4eb0*/  ISETP.GT.AND P2, PT, R152.reuse, 0x12, PT ;  /* 0x000000129800780c */ /* 0x040fe40003f44270 */
[----:B------:R-:W-:-:S02]  /*4ec0*/  ISETP.GT.AND P3, PT, R152, 0x13, PT ;  /* 0x000000139800780c */ /* 0x000fc40003f64270 */
[----:B------:R-:W-:Y:S02]  /*4ed0*/  PRMT R252, RZ, 0x7610, R252 ;  /* 0x00007610fffc7816 */ /* 0x000fe400000000fc */
[----:B------:R-:W-:-:S07]  /*4ee0*/  PRMT R251, RZ, 0x7610, R251 ;  /* 0x00007610fffb7816 */ /* 0x000fce00000000fb */
[----:B0-----:R-:W-:-:S04]  /*4ef0*/  @P2 LOP3.LUT R129, R129, R128, RZ, 0x3c, !PT ;  /* 0x0000008081812212 */ /* 0x001fc800078e3cff */
[----:B------:R-:W-:-:S04]  /*4f00*/  @P2 LOP3.LUT R128, R129, R128, RZ, 0x3c, !PT ;  /* 0x0000008081802212 */ /* 0x000fc800078e3cff */
[----:B------:R-:W-:-:S05]  /*4f10*/  @P2 LOP3.LUT R129, R129, R128, RZ, 0x3c, !PT ;  /* 0x0000008081812212 */ /* 0x000fca00078e3cff */
[----:B------:R3:W4:Y:S02]  /*4f20*/  @P2 LDG.E.U16 R252, desc[UR6][R128.64] ;  /* 0x0000000680fc2981 */ /* 0x000724000c1e1500 */
[----:B---3--:R-:W-:Y:S02]  /*4f30*/  @P3 IMAD.MOV.U32 R128, RZ, RZ, R134 ;  /* 0x000000ffff803224 */ /* 0x008fe400078e0086 */
[----:B--2---:R-:W-:Y:S01]  /*4f40*/  @P3 IMAD.MOV.U32 R129, RZ, RZ, R135 ;  /* 0x000000ffff813224 */ /* 0x004fe200078e0087 */
[----:B------:R-:W-:Y:S01]  /*4f50*/  ISETP.GT.AND P0, PT, R152, 0x14, PT ;  /* 0x000000149800780c */ /* 0x000fe20003f04270 */
[----:B------:R-:W2:Y:S04]  /*4f60*/  LDL R135, [R1+0x214] ;  /* 0x0002140001877983 */ /* 0x000ea80000100800 */
[----:B------:R0:W3:Y:S01]  /*4f70*/  @P3 LDG.E.U16 R251, desc[UR6][R128.64] ;  /* 0x0000000680fb3981 */ /* 0x0000e2000c1e1500 */
[----:B------:R-:W-:-:S02]  /*4f80*/  PRMT R250, RZ, 0x7610, R250 ;  /* 0x00007610fffa7816 */ /* 0x000fc400000000fa */
[----:B------:R-:W-:Y:S01]  /*4f90*/  ISETP.GT.AND P1, PT, R152, 0x15, PT ;  /* 0x000000159800780c */ /* 0x000fe20003f24270 */
[----:B------:R-:W5:Y:S04]  /*4fa0*/  LDL R134, [R1+0x218] ;  /* 0x0002180001867983 */ /* 0x000f680000100800 */
[----:B------:R-:W0:Y:S04]  /*4fb0*/  LDL R128, [R1+0x234] ;  /* 0x0002340001807983 */ /* 0x000e280000100800 */
[----:B------:R-:W0:Y:S02]  /*4fc0*/  LDL R129, [R1+0x238] ;  /* 0x0002380001817983 */ /* 0x000e240000100800 */
[----:B0-----:R-:W-:-:S04]  /*4fd0*/  @P0 LOP3.LUT R129, R129, R128, RZ, 0x3c, !PT ;  /* 0x0000008081810212 */ /* 0x001fc800078e3cff */
[----:B------:R-:W-:-:S04]  /*4fe0*/  @P0 LOP3.LUT R128, R129, R128, RZ, 0x3c, !PT ;  /* 0x0000008081800212 */ /* 0x000fc800078e3cff */
[----:B------:R-:W-:-:S05]  /*4ff0*/  @P0 LOP3.LUT R129, R129, R128, RZ, 0x3c, !PT ;  /* 0x0000008081810212 */ /* 0x000fca00078e3cff */
[----:B------:R0:W3:Y:S04]  /*5000*/  @P0 LDG.E.U16 R250, desc[UR6][R128.64] ;  /* 0x0000000680fa0981 */ /* 0x0000e8000c1e1500 */
[----:B------:R-:W0:Y:S04]  /*5010*/  LDL R128, [R1+0x22c] ;  /* 0x00022c0001807983 */ /* 0x000e280000100800 */
[----:B------:R-:W0:Y:S01]  /*5020*/  LDL R129, [R1+0x230] ;  /* 0x0002300001817983 */ /* 0x000e220000100800 */
[----:B------:R-:W-:Y:S02]  /*5030*/  PRMT R249, RZ, 0x7610, R249 ;  /* 0x00007610fff97816 */ /* 0x000fe400000000f9 */
[----:B0-----:R-:W-:-:S04]  /*5040*/  @P1 LOP3.LUT R129, R129, R128, RZ, 0x3c, !PT ;  /* 0x0000008081811212 */ /* 0x001fc800078e3cff */
[----:B------:R-:W-:-:S04]  /*5050*/  @P1 LOP3.LUT R128, R129, R128, RZ, 0x3c, !PT ;  /* 0x0000008081801212 */ /* 0x000fc800078e3cff */
[----:B------:R-:W-:-:S05]  /*5060*/  @P1 LOP3.LUT R129, R129, R128, RZ, 0x3c, !PT ;  /* 0x0000008081811212 */ /* 0x000fca00078e3cff */
[----:B------:R0:W3:Y:S04]  /*5070*/  @P1 LDG.E.U16 R249, desc[UR6][R128.64] ;  /* 0x0000000680f91981 */ /* 0x0000e8000c1e1500 */
[----:B------:R-:W0:Y:S04]  /*5080*/  LDL R128, [R1+0x224] ;  /* 0x0002240001807983 */ /* 0x000e280000100800 */
[----:B------:R-:W0:Y:S01]  /*5090*/  LDL R129, [R1+0x228] ;  /* 0x0002280001817983 */ /* 0x000e220000100800 */
[----:B------:R-:W-:Y:S02]  /*50a0*/  ISETP.GT.AND P2, PT, R152, 0x16, PT ;  /* 0x000000169800780c */ /* 0x000fe40003f44270 */
[----:B------:R-:W-:-:S11]  /*50b0*/  PRMT R247, RZ, 0x7610, R247 ;  /* 0x00007610fff77816 */ /* 0x000fd600000000f7 */
[----:B0-----:R-:W-:-:S04]  /*50c0*/  @P2 LOP3.LUT R129, R129, R128, RZ, 0x3c, !PT ;  /* 0x0000008081812212 */ /* 0x001fc800078e3cff */
[----:B------:R-:W-:-:S04]  /*50d0*/  @P2 LOP3.LUT R128, R129, R128, RZ, 0x3c, !PT ;  /* 0x0000008081802212 */ /* 0x000fc800078e3cff */
[----:B------:R-:W-:-:S05]  /*50e0*/  @P2 LOP3.LUT R129, R129, R128, RZ, 0x3c, !PT ;  /* 0x0000008081812212 */ /* 0x000fca00078e3cff */
[----:B------:R0:W3:Y:S04]  /*50f0*/  @P2 LDG.E.U16 R247, desc[UR6][R128.64] ;  /* 0x0000000680f72981 */ /* 0x0000e8000c1e1500 */
        /* <DEDUP_REMOVED lines=9> */
[----:B------:R5:W3:Y:S02]  /*5190*/  @P3 LDG.E.U16 R246, desc[UR6][R128.64] ;  /* 0x0000000680f63981 */ /* 0x000ae4000c1e1500 */
[----:B-----5:R-:W-:Y:S02]  /*51a0*/  @P0 IMAD.MOV.U32 R128, RZ, RZ, R134 ;  /* 0x000000ffff800224 */ /* 0x020fe400078e0086 */
[----:B--2---:R-:W-:Y:S01]  /*51b0*/  @P0 IMAD.MOV.U32 R129, RZ, RZ, R135 ;  /* 0x000000ffff810224 */ /* 0x004fe200078e0087 */
[----:B------:R-:W-:Y:S01]  /*51c0*/  ISETP.GT.AND P1, PT, R152, 0x19, PT ;  /* 0x000000199800780c */ /* 0x000fe20003f24270 */
[----:B------:R-:W2:Y:S04]  /*51d0*/  LDL R135, [R1+0x1ec] ;  /* 0x0001ec0001877983 */ /* 0x000ea80000100800 */
[----:B------:R0:W5:Y:S01]  /*51e0*/  @P0 LDG.E.U16 R139, desc[UR6][R128.64] ;  /* 0x00000006808b0981 */ /* 0x000162000c1e1500 */
[----:B------:R-:W-:-:S02]  /*51f0*/  PRMT R245, RZ, 0x7610, R245 ;  /* 0x00007610fff57816 */ /* 0x000fc400000000f5 */
[----:B------:R-:W-:Y:S01]  /*5200*/  ISETP.GT.AND P2, PT, R152, 0x1a, PT ;  /* 0x0000001a9800780c */ /* 0x000fe20003f44270 */
[----:B------:R-:W4:Y:S04]  /*5210*/  LDL R134, [R1+0x1f0] ;  /* 0x0001f00001867983 */ /* 0x000f280000100800 */
        /* <DEDUP_REMOVED lines=31> */
[----:B----4-:R-:W-:Y:S02]  /*5410*/  @P1 IMAD.MOV.U32 R128, RZ, RZ, R134 ;  /* 0x000000ffff801224 */ /* 0x010fe400078e0086 */
[----:B--2---:R-:W-:Y:S01]  /*5420*/  @P1 IMAD.MOV.U32 R129, RZ, RZ, R135 ;  /* 0x000000ffff811224 */ /* 0x004fe200078e0087 */
[----:B------:R-:W-:Y:S01]  /*5430*/  ISETP.GT.AND P2, PT, R152, 0x1e, PT ;  /* 0x0000001e9800780c */ /* 0x000fe20003f44270 */
[----:B------:R-:W2:Y:S04]  /*5440*/  LDL R135, [R1+0x1c4] ;  /* 0x0001c40001877983 */ /* 0x000ea80000100800 */
[----:B------:R0:W4:Y:S01]  /*5450*/  @P1 LDG.E.U16 R240, desc[UR6][R128.64] ;  /* 0x0000000680f01981 */ /* 0x000122000c1e1500 */
        /* <DEDUP_REMOVED lines=8> */
[----:B------:R0:W4:Y:S04]  /*54e0*/  @P2 LDG.E.U16 R239, desc[UR6][R128.64] ;  /* 0x0000000680ef2981 */ /* 0x000128000c1e1500 */
[----:B------:R-:W0:Y:S04]  /*54f0*/  LDL R128, [R1+0x1dc] ;  /* 0x0001dc0001807983 */ /* 0x000e280000100800 */
[----:B------:R-:W0:Y:S01]  /*5500*/  LDL R129, [R1+0x1e0] ;  /* 0x0001e00001817983 */ /* 0x000e220000100800 */
[----:B------:R-:W-:Y:S02]  /*5510*/  PRMT R238, RZ, 0x7610, R238 ;  /* 0x00007610ffee7816 */ /* 0x000fe400000000ee */
[----:B0-----:R-:W-:-:S04]  /*5520*/  @P3 LOP3.LUT R129, R129, R128, RZ, 0x3c, !PT ;  /* 0x0000008081813212 */ /* 0x001fc800078e3cff */
[----:B------:R-:W-:-:S04]  /*5530*/  @P3 LOP3.LUT R128, R129, R128, RZ, 0x3c, !PT ;  /* 0x0000008081803212 */ /* 0x000fc800078e3cff */
[----:B------:R-:W-:-:S05]  /*5540*/  @P3 LOP3.LUT R129, R129, R128, RZ, 0x3c, !PT ;  /* 0x0000008081813212 */ /* 0x000fca00078e3cff */
[----:B------:R0:W4:Y:S04]  /*5550*/  @P3 LDG.E.U16 R238, desc[UR6][R128.64] ;  /* 0x0000000680ee3981 */ /* 0x000128000c1e1500 */
        /* <DEDUP_REMOVED lines=18> */
[----:B-----5:R-:W-:Y:S02]  /*5680*/  @P2 IMAD.MOV.U32 R128, RZ, RZ, R134 ;  /* 0x000000ffff802224 */ /* 0x020fe400078e0086 */
[----:B--2---:R-:W-:Y:S01]  /*5690*/  @P2 IMAD.MOV.U32 R129, RZ, RZ, R135 ;  /* 0x000000ffff812224 */ /* 0x004fe200078e0087 */
[----:B------:R-:W-:Y:S01]  /*56a0*/  ISETP.GT.AND P3, PT, R152, 0x23, PT ;  /* 0x000000239800780c */ /* 0x000fe20003f64270 */
[----:B------:R-:W2:Y:S04]  /*56b0*/  LDL R135, [R1+0x19c] ;  /* 0x00019c0001877983 */ /* 0x000ea80000100800 */
[----:B------:R0:W5:Y:S01]  /*56c0*/  @P2 LDG.E.U16 R235, desc[UR6][R128.64] ;  /* 0x0000000680eb2981 */ /* 0x000162000c1e1500 */
[----:B------:R-:W-:-:S02]  /*56d0*/  PRMT R233, RZ, 0x7610, R233 ;  /* 0x00007610ffe97816 */ /* 0x000fc400000000e9 */
[----:B------:R-:W-:Y:S01]  /*56e0*/  ISETP.GT.AND P0, PT, R152, 0x24, PT ;  /* 0x000000249800780c */ /* 0x000fe20003f04270 */
[----:B------:R-:W3:Y:S04]  /*56f0*/  LDL R134, [R1+0x1a0] ;  /* 0x0001a00001867983 */ /* 0x000ee80000100800 */
[----:B------:R-:W0:Y:S04]  /*5700*/  LDL R128, [R1+0x1bc] ;  /* 0x0001bc0001807983 */ /* 0x000e280000100800 */
[----:B------:R-:W0:Y:S02]  /*5710*/  LDL R129, [R1+0x1c0] ;  /* 0x0001c00001817983 */ /* 0x000e240000100800 */
[----:B0-----:R-:W-:-:S04]  /*5720*/  @P3 LOP3.LUT R129, R129, R128, RZ, 0x3c, !PT ;  /* 0x0000008081813212 */ /* 0x001fc800078e3cff */
[----:B------:R-:W-:-:S04]  /*5730*/  @P3 LOP3.LUT R128, R129, R128, RZ, 0x3c, !PT ;  /* 0x0000008081803212 */ /* 0x000fc800078e3cff */
[----:B------:R-:W-:-:S05]  /*5740*/  @P3 LOP3.LUT R129, R129, R128, RZ, 0x3c, !PT ;  /* 0x0000008081813212 */ /* 0x000fca00078e3cff */
[----:B------:R0:W5:Y:S04]  /*5750*/  @P3 LDG.E.U16 R233, desc[UR6][R128.64] ;  /* 0x0000000680e93981 */ /* 0x000168000c1e1500 */
[----:B------:R-:W0:Y:S04]  /*5760*/  LDL R128, [R1+0x1b4] ;  /* 0x0001b40001807983 */ /* 0x000e280000100800 */
[----:B------:R-:W0:Y:S01]  /*5770*/  LDL R129, [R1+0x1b8] ;  /* 0x0001b80001817983 */ /* 0x000e220000100800 */
[----:B------:R-:W-:Y:S02]  /*5780*/  PRMT R229, RZ, 0x7610, R229 ;  /* 0x00007610ffe57816 */ /* 0x000fe400000000e5 */
[----:B0-----:R-:W-:-:S04]  /*5790*/  @P0 LOP3.LUT R129, R129, R128, RZ, 0x3c, !PT ;  /* 0x0000008081810212 */ /* 0x001fc800078e3cff */
[----:B------:R-:W-:-:S04]  /*57a0*/  @P0 LOP3.LUT R128, R129, R128, RZ, 0x3c, !PT ;  /* 0x0000008081800212 */ /* 0x000fc800078e3cff */
[----:B------:R-:W-:-:S05]  /*57b0*/  @P0 LOP3.LUT R129, R129, R128, RZ, 0x3c, !PT ;  /* 0x0000008081810212 */ /* 0x000fca00078e3cff */
[----:B------:R0:W5:Y:S04]  /*57c0*/  @P0 LDG.E.U16 R229, desc[UR6][R128.64] ;  /* 0x0000000680e50981 */ /* 0x000168000c1e1500 */
[----:B------:R-:W0:Y:S04]  /*57d0*/  LDL R128, [R1+0x1ac] ;  /* 0x0001ac0001807983 */ /* 0x000e280000100800 */
[----:B------:R-:W0:Y:S01]  /*57e0*/  LDL R129, [R1+0x1b0] ;  /* 0x0001b00001817983 */ /* 0x000e220000100800 */
[----:B------:R-:W-:Y:S02]  /*57f0*/  ISETP.GT.AND P1, PT, R152, 0x25, PT ;  /* 0x000000259800780c */ /* 0x000fe40003f24270 */
[----:B------:R-:W-:-:S11]  /*5800*/  PRMT R227, RZ, 0x7610, R227 ;  /* 0x00007610ffe37816 */ /* 0x000fd600000000e3 */
[----:B0-----:R-:W-:-:S04]  /*5810*/  @P1 LOP3.LUT R129, R129, R128, RZ, 0x3c, !PT ;  /* 0x0000008081811212 */ /* 0x001fc800078e3cff */
[----:B------:R-:W-:-:S04]  /*5820*/  @P1 LOP3.LUT R128, R129, R128, RZ, 0x3c, !PT ;  /* 0x0000008081801212 */ /* 0x000fc800078e3cff */
[----:B------:R-:W-:-:S05]  /*5830*/  @P1 LOP3.LUT R129, R129, R128, RZ, 0x3c, !PT ;  /* 0x0000008081811212 */ /* 0x000fca00078e3cff */
[----:B------:R0:W5:Y:S04]  /*5840*/  @P1 LDG.E.U16 R227, desc[UR6][R128.64] ;  /* 0x0000000680e31981 */ /* 0x000168000c1e1500 */
        /* <DEDUP_REMOVED lines=9> */
[----:B------:R3:W5:Y:S02]  /*58e0*/  @P2 LDG.E.U16 R225, desc[UR6][R128.64] ;  /* 0x0000000680e12981 */ /* 0x000764000c1e1500 */
[----:B---3--:R-:W-:Y:S02]  /*58f0*/  @P3 IMAD.MOV.U32 R128, RZ, RZ, R134 ;  /* 0x000000ffff803224 */ /* 0x008fe400078e0086 */
[----:B--2---:R-:W-:Y:S01]  /*5900*/  @P3 IMAD.MOV.U32 R129, RZ, RZ, R135 ;  /* 0x000000ffff813224 */ /* 0x004fe200078e0087 */
[----:B------:R-:W-:Y:S01]  /*5910*/  ISETP.GT.AND P0, PT, R152, 0x28, PT ;  /* 0x000000289800780c */ /* 0x000fe20003f04270 */
[----:B------:R-:W2:Y:S04]  /*5920*/  LDL R135, [R1+0x174] ;  /* 0x0001740001877983 */ /* 0x000ea80000100800 */
[----:B------:R0:W3:Y:S01]  /*5930*/  @P3 LDG.E.U16 R223, desc[UR6][R128.64] ;  /* 0x0000000680df3981 */ /* 0x0000e2000c1e1500 */
        /* <DEDUP_REMOVED lines=314> */
[----:B------:R-:W2:Y:S04]  /*6ce0*/  LDL R134, [R1+0x38] ;  /* 0x0000380001867983 */ /* 0x000ea80000100800 */
        /* <DEDUP_REMOVED lines=16> */
[----:B------:R-:W-:-:S02]  /*6df0*/  PRMT R131, RZ, 0x7610, R131 ;  /* 0x00007610ff837816 */ /* 0x000fc40000000083 */
[----:B------:R-:W-:Y:S02]  /*6e00*/  ISETP.GT.AND P0, PT, R152, 0x54, PT ;  /* 0x000000549800780c */ /* 0x000fe40003f04270 */
[----:B------:R-:W-:-:S11]  /*6e10*/  PRMT R132, RZ, 0x7610, R132 ;  /* 0x00007610ff847816 */ /* 0x000fd60000000084 */
[----:B--2---:R1:W2:Y:S04]  /*6e20*/  @P0 LDG.E.U16 R132, desc[UR6][R134.64] ;  /* 0x0000000686840981 */ /* 0x0042a8000c1e1500 */
[----:B------:R-:W1:Y:S04]  /*6e30*/  LDL R134, [R1+0x2c] ;  /* 0x00002c0001867983 */ /* 0x000e680000100800 */
[----:B------:R-:W1:Y:S01]  /*6e40*/  LDL R135, [R1+0x30] ;  /* 0x0000300001877983 */ /* 0x000e620000100800 */
        /* <DEDUP_REMOVED lines=8> */
[----:B------:R-:W-:-:S11]  /*6ed0*/  PRMT R133, RZ, 0x7610, R133 ;  /* 0x00007610ff857816 */ /* 0x000fd60000000085 */
[----:B-1----:R-:W-:-:S04]  /*6ee0*/  @P1 LOP3.LUT R135, R135, R134, RZ, 0x3c, !PT ;  /* 0x0000008687871212 */ /* 0x002fc800078e3cff */
[----:B------:R-:W-:-:S04]  /*6ef0*/  @P1 LOP3.LUT R134, R135, R134, RZ, 0x3c, !PT ;  /* 0x0000008687861212 */ /* 0x000fc800078e3cff */
[----:B------:R-:W-:Y:S02]  /*6f00*/  @P1 LOP3.LUT R135, R135, R134, RZ, 0x3c, !PT ;  /* 0x0000008687871212 */ /* 0x000fe400078e3cff */
[----:B0-----:R-:W-:-:S04]  /*6f10*/  @P3 LOP3.LUT R129, R129, R128, RZ, 0x3c, !PT ;  /* 0x0000008081813212 */ /* 0x001fc800078e3cff */
[----:B------:R-:W-:-:S04]  /*6f20*/  @P3 LOP3.LUT R128, R129, R128, RZ, 0x3c, !PT ;  /* 0x0000008081803212 */ /* 0x000fc800078e3cff */
[----:B------:R-:W-:-:S05]  /*6f30*/  @P3 LOP3.LUT R129, R129, R128, RZ, 0x3c, !PT ;  /* 0x0000008081813212 */ /* 0x000fca00078e3cff */
[----:B------:R0:W2:Y:S02]  /*6f40*/  @P3 LDG.E.U16 R133, desc[UR6][R128.64] ;  /* 0x0000000680853981 */ /* 0x0000a4000c1e1500 */
[----:B0-----:R-:W-:-:S06]  /*6f50*/  PRMT R129, RZ, 0x7610, R129 ;  /* 0x00007610ff817816 */ /* 0x001fcc0000000081 */
[----:B------:R0:W2:Y:S04]  /*6f60*/  @P1 LDG.E.U16 R129, desc[UR6][R134.64] ;  /* 0x0000000686811981 */ /* 0x0000a8000c1e1500 */
[----:B------:R-:W0:Y:S04]  /*6f70*/  LDL R134, [R1+0x24] ;  /* 0x0000240001867983 */ /* 0x000e280000100800 */
[----:B------:R-:W0:Y:S01]  /*6f80*/  LDL R135, [R1+0x28] ;  /* 0x0000280001877983 */ /* 0x000e220000100800 */
[----:B------:R-:W-:Y:S02]  /*6f90*/  ISETP.GT.AND P2, PT, R152, 0x56, PT ;  /* 0x000000569800780c */ /* 0x000fe40003f44270 */
[----:B------:R-:W-:-:S11]  /*6fa0*/  PRMT R128, RZ, 0x7610, R128 ;  /* 0x00007610ff807816 */ /* 0x000fd60000000080 */
[----:B0-----:R-:W-:-:S04]  /*6fb0*/  @P2 LOP3.LUT R135, R135, R134, RZ, 0x3c, !PT ;  /* 0x0000008687872212 */ /* 0x001fc800078e3cff */
[----:B------:R-:W-:-:S04]  /*6fc0*/  @P2 LOP3.LUT R134, R135, R134, RZ, 0x3c, !PT ;  /* 0x0000008687862212 */ /* 0x000fc800078e3cff */
[----:B------:R-:W-:-:S05]  /*6fd0*/  @P2 LOP3.LUT R135, R135, R134, RZ, 0x3c, !PT ;  /* 0x0000008687872212 */ /* 0x000fca00078e3cff */
        /* <DEDUP_REMOVED lines=25> */
[----:B------:R-:W0:Y:S04]  /*7170*/  LDL R134, [R1] ;  /* 0x0000000001867983 */ /* 0x000e280000100800 */
[----:B------:R-:W0:Y:S01]  /*7180*/  LDL R135, [R1+0x8] ;  /* 0x0000080001877983 */ /* 0x000e220000100800 */
[C---:B------:R-:W-:Y:S02]  /*7190*/  ISETP.GT.AND P2, PT, R152.reuse, 0x5a, PT ;  /* 0x0000005a9800780c */ /* 0x040fe40003f44270 */
[----:B------:R-:W-:-:S02]  /*71a0*/  ISETP.GT.AND P3, PT, R152, 0x5b, PT ;  /* 0x0000005b9800780c */ /* 0x000fc40003f64270 */
[----:B------:R-:W-:Y:S02]  /*71b0*/  PRMT R144, RZ, 0x7610, R144 ;  /* 0x00007610ff907816 */ /* 0x000fe40000000090 */
[C---:B------:R-:W-:Y:S02]  /*71c0*/  ISETP.GT.AND P0, PT, R152.reuse, 0x5c, PT ;  /* 0x0000005c9800780c */ /* 0x040fe40003f04270 */
[----:B------:R-:W-:Y:S02]  /*71d0*/  PRMT R146, RZ, 0x7610, R146 ;  /* 0x00007610ff927816 */ /* 0x000fe40000000092 */
[----:B------:R-:W-:Y:S02]  /*71e0*/  ISETP.GT.AND P1, PT, R152, 0x5d, PT ;  /* 0x0000005d9800780c */ /* 0x000fe40003f24270 */
[----:B------:R-:W-:Y:S02]  /*71f0*/  PRMT R148, RZ, 0x7610, R148 ;  /* 0x00007610ff947816 */ /* 0x000fe40000000094 */
[----:B------:R-:W-:-:S02]  /*7200*/  PRMT R150, RZ, 0x7610, R150 ;  /* 0x00007610ff967816 */ /* 0x000fc40000000096 */
[----:B------:R-:W-:Y:S02]  /*7210*/  PRMT R151, RZ, 0x7610, R151 ;  /* 0x00007610ff977816 */ /* 0x000fe40000000097 */
[----:B------:R-:W-:Y:S02]  /*7220*/  PRMT R154, RZ, 0x7610, R154 ;  /* 0x00007610ff9a7816 */ /* 0x000fe4000000009a */
[----:B------:R-:W-:Y:S02]  /*7230*/  PRMT R156, RZ, 0x7610, R156 ;  /* 0x00007610ff9c7816 */ /* 0x000fe4000000009c */
[----:B------:R-:W-:Y:S02]  /*7240*/  PRMT R158, RZ, 0x7610, R158 ;  /* 0x00007610ff9e7816 */ /* 0x000fe4000000009e */
[----:B------:R-:W-:Y:S02]  /*7250*/  PRMT R160, RZ, 0x7610, R160 ;  /* 0x00007610ffa07816 */ /* 0x000fe400000000a0 */
[----:B------:R-:W-:-:S02]  /*7260*/  ISETP.GT.AND P4, PT, R152, 0x64, PT ;  /* 0x000000649800780c */ /* 0x000fc40003f84270 */
[----:B------:R-:W-:Y:S02]  /*7270*/  PRMT R162, RZ, 0x7610, R162 ;  /* 0x00007610ffa27816 */ /* 0x000fe400000000a2 */
[----:B------:R-:W-:Y:S02]  /*7280*/  PRMT R164, RZ, 0x7610, R164 ;  /* 0x00007610ffa47816 */ /* 0x000fe400000000a4 */
[----:B------:R-:W-:Y:S02]  /*7290*/  PRMT R166, RZ, 0x7610, R166 ;  /* 0x00007610ffa67816 */ /* 0x000fe400000000a6 */
[----:B------:R-:W-:Y:S02]  /*72a0*/  PRMT R169, RZ, 0x7610, R169 ;  /* 0x00007610ffa97816 */ /* 0x000fe400000000a9 */
[----:B------:R-:W-:Y:S02]  /*72b0*/  PRMT R170, RZ, 0x7610, R170 ;  /* 0x00007610ffaa7816 */ /* 0x000fe400000000aa */
[----:B------:R-:W-:-:S02]  /*72c0*/  PRMT R172, RZ, 0x7610, R172 ;  /* 0x00007610ffac7816 */ /* 0x000fc400000000ac */
        /* <DEDUP_REMOVED lines=15> */
[----:B0-----:R-:W-:-:S04]  /*73c0*/  @P2 LOP3.LUT R135, R135, R134, RZ, 0x3c, !PT ;  /* 0x0000008687872212 */ /* 0x001fc800078e3cff */
[----:B------:R-:W-:-:S04]  /*73d0*/  @P2 LOP3.LUT R134, R135, R134, RZ, 0x3c, !PT ;  /* 0x0000008687862212 */ /* 0x000fc800078e3cff */
[----:B------:R-:W-:-:S05]  /*73e0*/  @P2 LOP3.LUT R135, R135, R134, RZ, 0x3c, !PT ;  /* 0x0000008687872212 */ /* 0x000fca00078e3cff */
[----:B------:R0:W2:Y:S01]  /*73f0*/  @P2 LDG.E.U16 R144, desc[UR6][R134.64] ;  /* 0x0000000686902981 */ /* 0x0000a2000c1e1500 */
[----:B------:R-:W-:Y:S01]  /*7400*/  ISETP.GT.AND P2, PT, R152, 0x5e, PT ;  /* 0x0000005e9800780c */ /* 0x000fe20003f44270 */
[----:B0-----:R-:W-:Y:S02]  /*7410*/  @P3 IMAD.MOV.U32 R134, RZ, RZ, R248 ;  /* 0x000000ffff863224 */ /* 0x001fe400078e00f8 */
[----:B------:R-:W-:-:S05]  /*7420*/  @P3 IMAD.MOV.U32 R135, RZ, RZ, R241 ;  /* 0x000000ffff873224 */ /* 0x000fca00078e00f1 */
        /* <DEDUP_REMOVED lines=20> */
[----:B------:R0:W3:Y:S02]  /*7570*/  @P0 LDG.E.U16 R156, desc[UR6][R134.64] ;  /* 0x00000006869c0981 */ /* 0x0000e4000c1e1500 */
        /* <DEDUP_REMOVED lines=30> */
[----:B------:R0:W2:Y:S02]  /*7760*/  @P3 LDG.E.U16 R172, desc[UR6][R134.64] ;  /* 0x0000000686ac3981 */ /* 0x0000a4000c1e1500 */
        /* <DEDUP_REMOVED lines=13> */
[----:B------:R0:W2:Y:S01]  /*7840*/  @P1 LDG.E.U16 R182, desc[UR6][R134.64] ;  /* 0x0000000686b61981 */ /* 0x0000a2000c1e1500 */
[----:B------:R-:W-:-:S04]  /*7850*/  ISETP.GT.AND P1, PT, R152, 0x6e, PT ;  /* 0x0000006e9800780c */ /* 0x000fc80003f24270 */
        /* <DEDUP_REMOVED lines=43> */
[----:B------:R-:W-:Y:S02]  /*7b10*/  ISETP.GT.AND P0, PT, R152, 0x79, PT ;  /* 0x000000799800780c */ /* 0x000fe40003f04270 */
[----:B------:R-:W-:Y:S02]  /*7b20*/  PRMT R206, RZ, 0x7610, R206 ;  /* 0x00007610ffce7816 */ /* 0x000fe400000000ce */
[----:B------:R-:W-:Y:S01]  /*7b30*/  PRMT R208, RZ, 0x7610, R208 ;  /* 0x00007610ffd07816 */ /* 0x000fe200000000d0 */
[----:B0-----:R-:W-:Y:S02]  /*7b40*/  @P1 IMAD.MOV.U32 R134, RZ, RZ, R102 ;  /* 0x000000ffff861224 */ /* 0x001fe400078e0066 */
[----:B------:R-:W-:-:S05]  /*7b50*/  @P1 IMAD.MOV.U32 R135, RZ, RZ, R55 ;  /* 0x000000ffff871224 */ /* 0x000fca00078e0037 */
[----:B------:R0:W2:Y:S01]  /*7b60*/  @P1 LDG.E.U16 R206, desc[UR6][R134.64] ;  /* 0x0000000686ce1981 */ /* 0x0000a2000c1e1500 */
[----:B------:R-:W-:Y:S01]  /*7b70*/  ISETP.GT.AND P1, PT, R152, 0x7a, PT ;  /* 0x0000007a9800780c */ /* 0x000fe20003f24270 */
        /* <DEDUP_REMOVED lines=18> */
[----:B------:R0:W2:Y:S02]  /*7ca0*/  @P1 LDG.E.U16 R214, desc[UR6][R134.64] ;  /* 0x0000000686d61981 */ /* 0x0000a4000c1e1500 */
[----:B0-----:R-:W-:Y:S02]  /*7cb0*/  @P0 IMAD.MOV.U32 R134, RZ, RZ, R69 ;  /* 0x000000ffff860224 */ /* 0x001fe400078e0045 */
[----:B------:R-:W-:-:S05]  /*7cc0*/  @P0 IMAD.MOV.U32 R135, RZ, RZ, R23 ;  /* 0x000000ffff870224 */ /* 0x000fca00078e0017 */
[----:B------:R0:W2:Y:S02]  /*7cd0*/  @P0 LDG.E.U16 R216, desc[UR6][R134.64] ;  /* 0x0000000686d80981 */ /* 0x0000a4000c1e1500 */
[----:B0-----:R-:W0:Y:S01]  /*7ce0*/  S2R R135, SR_TID.X ;  /* 0x0000000000877919 */ /* 0x001e220000002100 */
[C---:B------:R-:W-:Y:S02]  /*7cf0*/  ISETP.GT.AND P1, PT, R152.reuse, 0x7e, PT ;  /* 0x0000007e9800780c */ /* 0x040fe40003f24270 */
[----:B------:R-:W-:Y:S02]  /*7d00*/  ISETP.GT.AND P2, PT, R152, 0x7f, PT ;  /* 0x0000007f9800780c */ /* 0x000fe40003f44270 */
[----:B------:R-:W-:-:S09]  /*7d10*/  PRMT R220, RZ, 0x7610, R220 ;  /* 0x00007610ffdc7816 */ /* 0x000fd200000000dc */
[----:B------:R-:W-:Y:S01]  /*7d20*/  @P1 IMAD.MOV.U32 R134, RZ, RZ, R122 ;  /* 0x000000ffff861224 */ /* 0x000fe200078e007a */
[----:B0-----:R-:W-:-:S04]  /*7d30*/  LOP3.LUT R135, R135, 0x7f, RZ, 0xc0, !PT ;  /* 0x0000007f87877812 */ /* 0x001fc800078ec0ff */
[----:B------:R-:W-:Y:S01]  /*7d40*/  ISETP.GE.AND P0, PT, R135, R152, PT ;  /* 0x000000988700720c */ /* 0x000fe20003f06270 */
[----:B------:R-:W-:Y:S01]  /*7d50*/  @P1 IMAD.MOV.U32 R135, RZ, RZ, R21 ;  /* 0x000000ffff871224 */ /* 0x000fe200078e0015 */
[----:B------:R-:W-:-:S06]  /*7d60*/  PRMT R152, RZ, 0x7610, R152 ;  /* 0x00007610ff987816 */ /* 0x000fcc0000000098 */
[----:B------:R0:W2:Y:S02]  /*7d70*/  @P1 LDG.E.U16 R152, desc[UR6][R134.64] ;  /* 0x0000000686981981 */ /* 0x0000a4000c1e1500 */
[----:B0-----:R-:W-:Y:S02]  /*7d80*/  @P2 IMAD.MOV.U32 R134, RZ, RZ, R67 ;  /* 0x000000ffff862224 */ /* 0x001fe400078e0043 */
[----:B------:R-:W-:-:S05]  /*7d90*/  @P2 IMAD.MOV.U32 R135, RZ, RZ, R19 ;  /* 0x000000ffff872224 */ /* 0x000fca00078e0013 */
[----:B------:R0:W2:Y:S01]  /*7da0*/  @P2 LDG.E.U16 R220, desc[UR6][R134.64] ;  /* 0x0000000686dc2981 */ /* 0x0000a2000c1e1500 */
[----:B------:R-:W-:Y:S01]  /*7db0*/  BAR.SYNC.DEFER_BLOCKING 0x0 ;  /* 0x0000000000007b1d */ /* 0x000fe20000010000 */
[----:B------:R-:W-:Y:S01]  /*7dc0*/  PRMT R222, RZ, 0x7610, R222 ;  /* 0x00007610ffde7816 */ /* 0x000fe200000000de */
[----:B0-----:R-:W-:Y:S02]  /*7dd0*/  @!P0 IMAD.MOV.U32 R134, RZ, RZ, R99 ;  /* 0x000000ffff868224 */ /* 0x001fe400078e0063 */
[----:B------:R-:W-:Y:S01]  /*7de0*/  @!P0 IMAD.MOV.U32 R135, RZ, RZ, R17 ;  /* 0x000000ffff878224 */ /* 0x000fe200078e0011 */
[----:B------:R-:W-:Y:S02]  /*7df0*/  PRMT R224, RZ, 0x7610, R224 ;  /* 0x00007610ffe07816 */ /* 0x000fe400000000e0 */
[----:B------:R-:W-:Y:S02]  /*7e00*/  PRMT R226, RZ, 0x7610, R226 ;  /* 0x00007610ffe27816 */ /* 0x000fe400000000e2 */
[----:B------:R0:W2:Y:S02]  /*7e10*/  @!P0 LDG.E.U16 R222, desc[UR6][R134.64] ;  /* 0x0000000686de8981 */ /* 0x0000a4000c1e1500 */
[----:B0-----:R-:W-:-:S02]  /*7e20*/  @!P0 IMAD.MOV.U32 R134, RZ, RZ, R65 ;  /* 0x000000ffff868224 */ /* 0x001fc400078e0041 */
[----:B------:R-:W-:-:S05]  /*7e30*/  @!P0 IMAD.MOV.U32 R135, RZ, RZ, R15 ;  /* 0x000000ffff878224 */ /* 0x000fca00078e000f */
[----:B------:R0:W2:Y:S01]  /*7e40*/  @!P0 LDG.E.U16 R224, desc[UR6][R134.64] ;  /* 0x0000000686e08981 */ /* 0x0000a2000c1e1500 */
[----:B------:R-:W-:Y:S01]  /*7e50*/  PRMT R228, RZ, 0x7610, R228 ;  /* 0x00007610ffe47816 */ /* 0x000fe200000000e4 */
[----:B0-----:R-:W-:Y:S02]  /*7e60*/  @!P0 IMAD.MOV.U32 R134, RZ, RZ, R114 ;  /* 0x000000ffff868224 */ /* 0x001fe400078e0072 */
        /* <DEDUP_REMOVED lines=17> */
[----:B------:R0:W2:Y:S04]  /*7f80*/  @!P0 LDG.E.U16 R234, desc[UR6][R134.64] ;  /* 0x0000000686ea8981 */ /* 0x0000a8000c1e1500 */
[----:B------:R1:W-:Y:S01]  /*7f90*/  STS.U16 [R0+UR4], R142 ;  /* 0x0000008e00007988 */ /* 0x0003e20008000404 */
[----:B0-----:R-:W-:Y:S02]  /*7fa0*/  @!P0 IMAD.MOV.U32 R134, RZ, RZ, R49 ;  /* 0x000000ffff868224 */ /* 0x001fe400078e0031 */
[----:B------:R-:W-:Y:S01]  /*7fb0*/  @!P0 IMAD.MOV.U32 R135, RZ, RZ, R6 ;  /* 0x000000ffff878224 */ /* 0x000fe200078e0006 */
[----:B-1----:R-:W-:-:S04]  /*7fc0*/  PRMT R142, RZ, 0x7610, R142 ;  /* 0x00007610ff8e7816 */ /* 0x002fc8000000008e */
[----:B------:R0:W2:Y:S04]  /*7fd0*/  @!P0 LDG.E.U16 R236, desc[UR6][R134.64] ;  /* 0x0000000686ec8981 */ /* 0x0000a8000c1e1500 */
[----:B------:R1:W-:Y:S01]  /*7fe0*/  STS.U16 [R0+UR4+0x400], R141 ;  /* 0x0004008d00007988 */ /* 0x0003e20008000404 */
        /* <DEDUP_REMOVED lines=33> */
[----:B------:R0:W2:Y:S02]  /*8200*/  @!P0 LDG.E.U16 R205, desc[UR6][R134.64] ;  /* 0x0000000686cd8981 */ /* 0x0000a4000c1e1500 */
[----:B0-----:R-:W-:Y:S02]  /*8210*/  @!P0 IMAD.MOV.U32 R134, RZ, RZ, R22 ;  /* 0x000000ffff868224 */ /* 0x001fe400078e0016 */
[----:B------:R-:W-:Y:S01]  /*8220*/  @!P0 IMAD.MOV.U32 R135, RZ, RZ, R12 ;  /* 0x000000ffff878224 */ /* 0x000fe200078e000c */
[----:B------:R0:W-:Y:S04]  /*8230*/  STS.U16 [R0+UR4+0x2000], R177 ;  /* 0x002000b100007988 */ /* 0x0001e80008000404 */
[----:B------:R1:W2:Y:S04]  /*8240*/  @!P0 LDG.E.U16 R191, desc[UR6][R134.64] ;  /* 0x0000000686bf8981 */ /* 0x0002a8000c1e1500 */
[----:B------:R-:W2:Y:S04]  /*8250*/  LDL.LU R134, [R1+0x4] ;  /* 0x0000040001867983 */ /* 0x000ea80000300800 */
[----:B------:R-:W2:Y:S04]  /*8260*/  LDL.LU R135, [R1+0x2dc] ;  /* 0x0002dc0001877983 */ /* 0x000ea80000300800 */
[----:B0-----:R-:W2:Y:S04]  /*8270*/  LDL.LU R177, [R1+0x2e0] ;  /* 0x0002e00001b17983 */ /* 0x001ea80000300800 */
[----:B------:R0:W-:Y:S04]  /*8280*/  STS.U16 [R0+UR4+0x2400], R161 ;  /* 0x002400a100007988 */ /* 0x0001e80008000404 */
[----:B----4-:R-:W-:Y:S01]  /*8290*/  STS.U16 [R0+UR4+0x2800], R143 ;  /* 0x0028008f00007988 */ /* 0x010fe20008000404 */
[----:B0-----:R-:W-:-:S03]  /*82a0*/  LOP3.LUT R161, R0, 0x10, RZ, 0x3c, !PT ;  /* 0x0000001000a17812 */ /* 0x001fc600078e3cff */
[----:B-----5:R-:W-:Y:S04]  /*82b0*/  STS.U16 [R0+UR4+0x2c00], R137 ;  /* 0x002c008900007988 */ /* 0x020fe80008000404 */
[----:B---3--:R-:W-:Y:S04]  /*82c0*/  STS.U16 [R0+UR4+0x3000], R156 ;  /* 0x0030009c00007988 */ /* 0x008fe80008000404 */
[----:B--2---:R-:W-:Y:S04]  /*82d0*/  STS.U16 [R0+UR4+0x3400], R172 ;  /* 0x003400ac00007988 */ /* 0x004fe80008000404 */
[----:B------:R-:W-:Y:S04]  /*82e0*/  STS.U16 [R0+UR4+0x3800], R190 ;  /* 0x003800be00007988 */ /* 0x000fe80008000404 */
[----:B------:R-:W-:Y:S04]  /*82f0*/  STS.U16 [R0+UR4+0x3c00], R206 ;  /* 0x003c00ce00007988 */ /* 0x000fe80008000404 */
[----:B------:R-:W-:Y:S04]  /*8300*/  STS.U16 [R161+UR4+0x80], R177 ;  /* 0x000080b1a1007988 */ /* 0x000fe80008000404 */
[----:B------:R-:W-:Y:S04]  /*8310*/  STS.U16 [R161+UR4+0x480], R134 ;  /* 0x00048086a1007988 */ /* 0x000fe80008000404 */
[----:B------:R0:W-:Y:S04]  /*8320*/  STS.U16 [R161+UR4+0x880], R52 ;  /* 0x00088034a1007988 */ /* 0x0001e80008000404 */
[----:B0-----:R-:W2:Y:S04]  /*8330*/  LDL.LU R52, [R1+0x328] ;  /* 0x0003280001347983 */ /* 0x001ea80000300800 */
[----:B------:R-:W3:Y:S04]  /*8340*/  LDL.LU R134, [R1+0x2d8] ;  /* 0x0002d80001867983 */ /* 0x000ee80000300800 */
[----:B------:R-:W-:Y:S04]  /*8350*/  STS.U16 [R161+UR4+0xc80], R245 ;  /* 0x000c80f5a1007988 */ /* 0x000fe80008000404 */
[----:B------:R-:W-:Y:S04]  /*8360*/  STS.U16 [R161+UR4+0x1080], R237 ;  /* 0x001080eda1007988 */ /* 0x000fe80008000404 */
[----:B------:R-:W-:Y:S04]  /*8370*/  STS.U16 [R161+UR4+0x1480], R221 ;  /* 0x001480dda1007988 */ /* 0x000fe80008000404 */
[----:B------:R-:W-:Y:S04]  /*8380*/  STS.U16 [R161+UR4+0x1880], R207 ;  /* 0x001880cfa1007988 */ /* 0x000fe80008000404 */
[----:B------:R-:W-:Y:S01]  /*8390*/  STS.U16 [R161+UR4+0x1c80], R189 ;  /* 0x001c80bda1007988 */ /* 0x000fe20008000404 */
[----:B------:R-:W-:-:S03]  /*83a0*/  LOP3.LUT R177, R0, 0x20, RZ, 0x3c, !PT ;  /* 0x0000002000b17812 */ /* 0x000fc600078e3cff */
[----:B------:R-:W-:Y:S04]  /*83b0*/  STS.U16 [R161+UR4+0x2080], R175 ;  /* 0x002080afa1007988 */ /* 0x000fe80008000404 */
        /* <DEDUP_REMOVED lines=8> */
[----:B--2---:R0:W-:Y:S04]  /*8440*/  STS.U16 [R177+UR4+0x500], R52 ;  /* 0x00050034b1007988 */ /* 0x0041e80008000404 */
[----:B0-----:R-:W2:Y:S04]  /*8450*/  LDL.LU R52, [R1+0x324] ;  /* 0x0003240001347983 */ /* 0x001ea80000300800 */
[----:B------:R-:W4:Y:S04]  /*8460*/  LDL.LU R135, [R1+0x2d4] ;  /* 0x0002d40001877983 */ /* 0x000f280000300800 */
[----:B------:R-:W-:Y:S04]  /*8470*/  STS.U16 [R177+UR4+0x900], R252 ;  /* 0x000900fcb1007988 */ /* 0x000fe80008000404 */
        /* <DEDUP_REMOVED lines=14> */
[----:B---3--:R1:W-:Y:S04]  /*8560*/  STS.U16 [R137+UR4+0x180], R134 ;  /* 0x0001808689007988 */ /* 0x0083e80008000404 */
[----:B------:R0:W-:Y:S04]  /*8570*/  STS.U16 [R137+UR4+0x580], R51 ;  /* 0x0005803389007988 */ /* 0x0001e80008000404 */
[----:B------:R-:W-:Y:S04]  /*8580*/  STS.U16 [R137+UR4+0x980], R251 ;  /* 0x000980fb89007988 */ /* 0x000fe80008000404 */
[----:B------:R-:W-:Y:S04]  /*8590*/  STS.U16 [R137+UR4+0xd80], R243 ;  /* 0x000d80f389007988 */ /* 0x000fe80008000404 */
[----:B------:R-:W-:Y:S04]  /*85a0*/  STS.U16 [R137+UR4+0x1180], R233 ;  /* 0x001180e989007988 */ /* 0x000fe80008000404 */
[----:B------:R-:W-:Y:S04]  /*85b0*/  STS.U16 [R137+UR4+0x1580], R217 ;  /* 0x001580d989007988 */ /* 0x000fe80008000404 */
[----:B------:R-:W-:Y:S04]  /*85c0*/  STS.U16 [R137+UR4+0x1980], R201 ;  /* 0x001980c989007988 */ /* 0x000fe80008000404 */
[----:B------:R-:W-:Y:S01]  /*85d0*/  STS.U16 [R137+UR4+0x1d80], R185 ;  /* 0x001d80b989007988 */ /* 0x000fe20008000404 */
[----:B-1----:R-:W-:-:S03]  /*85e0*/  LOP3.LUT R134, R0, 0x40, RZ, 0x3c, !PT ;  /* 0x0000004000867812 */ /* 0x002fc600078e3cff */
        /* <DEDUP_REMOVED lines=8> */
[----:B0-----:R-:W3:Y:S04]  /*8670*/  LDL.LU R51, [R1+0x320] ;  /* 0x0003200001337983 */ /* 0x001ee80000300800 */
[----:B----4-:R-:W-:Y:S04]  /*8680*/  STS.U16 [R134+UR4+0x200], R135 ;  /* 0x0002008786007988 */ /* 0x010fe80008000404 */
[----:B------:R0:W-:Y:S04]  /*8690*/  STS.U16 [R134+UR4+0x600], R108 ;  /* 0x0006006c86007988 */ /* 0x0001e80008000404 */
[----:B0-----:R-:W4:Y:S04]  /*86a0*/  LDL.LU R108, [R1+0x31c] ;  /* 0x00031c00016c7983 */ /* 0x001f280000300800 */
        /* <DEDUP_REMOVED lines=14> */
[----:B------:R-:W-:Y:S01]  /*8790*/  STS.U16 [R134+UR4+0x3e00], R214 ;  /* 0x003e00d686007988 */ /* 0x000fe20008000404 */
[----:B------:R-:W-:-:S03]  /*87a0*/  LOP3.LUT R131, R0, 0x60, RZ, 0x3c, !PT ;  /* 0x0000006000837812 */ /* 0x000fc600078e3cff */
[----:B----4-:R-:W-:Y:S04]  /*87b0*/  STS.U16 [R130+UR4+0x280], R108 ;  /* 0x0002806c82007988 */ /* 0x010fe80008000404 */
        /* <DEDUP_REMOVED lines=14> */
[----:B------:R0:W-:Y:S04]  /*88a0*/  STS.U16 [R130+UR4+0x3e80], R216 ;  /* 0x003e80d882007988 */ /* 0x0001e80008000404 */
        /* <DEDUP_REMOVED lines=8> */
[----:B0-----:R-:W-:-:S03]  /*8930*/  LOP3.LUT R130, R0, 0x70, RZ, 0x3c, !PT ;  /* 0x0000007000827812 */ /* 0x001fc600078e3cff */
[----:B------:R-:W-:Y:S04]  /*8940*/  STS.U16 [R131+UR4+0x2300], R165 ;  /* 0x002300a583007988 */ /* 0x000fe80008000404 */
[----:B------:R-:W-:Y:S04]  /*8950*/  STS.U16 [R131+UR4+0x2700], R147 ;  /* 0x0027009383007988 */ /* 0x000fe80008000404 */
[----:B------:R-:W-:Y:S04]  /*8960*/  STS.U16 [R131+UR4+0x2b00], R128 ;  /* 0x002b008083007988 */ /* 0x000fe80008000404 */
[----:B------:R-:W-:Y:S04]  /*8970*/  STS.U16 [R131+UR4+0x2f00], R151 ;  /* 0x002f009783007988 */ /* 0x000fe80008000404 */
[----:B------:R-:W-:Y:S04]  /*8980*/  STS.U16 [R131+UR4+0x3300], R169 ;  /* 0x003300a983007988 */ /* 0x000fe80008000404 */
[----:B------:R-:W4:Y:S04]  /*8990*/  LDL.LU R108, [R1+0x318] ;  /* 0x00031800016c7983 */ /* 0x000f280000300800 */
[----:B------:R-:W-:Y:S04]  /*89a0*/  STS.U16 [R131+UR4+0x3700], R186 ;  /* 0x003700ba83007988 */ /* 0x000fe80008000404 */
[----:B------:R-:W5:Y:S04]  /*89b0*/  LDL.LU R126, [R1+0x314] ;  /* 0x00031400017e7983 */ /* 0x000f680000300800 */
[----:B------:R-:W-:Y:S04]  /*89c0*/  STS.U16 [R131+UR4+0x3b00], R202 ;  /* 0x003b00ca83007988 */ /* 0x000fe80008000404 */
[----:B-1----:R-:W5:Y:S04]  /*89d0*/  LDL.LU R51, [R1+0x310] ;  /* 0x0003100001337983 */ /* 0x002f680000300800 */
[----:B------:R-:W-:Y:S04]  /*89e0*/  STS.U16 [R131+UR4+0x3f00], R152 ;  /* 0x003f009883007988 */ /* 0x000fe80008000404 */
[----:B---3--:R-:W3:Y:S04]  /*89f0*/  LDL.LU R53, [R1+0x30c] ;  /* 0x00030c0001357983 */ /* 0x008ee80000300800 */
[----:B--2---:R0:W-:Y:S04]  /*8a00*/  STS.U16 [R130+UR4+0x380], R52 ;  /* 0x0003803482007988 */ /* 0x0041e80008000404 */
[----:B------:R1:W-:Y:S04]  /*8a10*/  STS.U16 [R130+UR4+0x780], R2 ;  /* 0x0007800282007988 */ /* 0x0003e80008000404 */
[----:B0-----:R-:W2:Y:S04]  /*8a20*/  LDL.LU R52, [R1+0x308] ;  /* 0x0003080001347983 */ /* 0x001ea80000300800 */
[----:B-1----:R-:W4:Y:S04]  /*8a30*/  LDL.LU R2, [R1+0x304] ;  /* 0x0003040001027983 */ /* 0x002f280000300800 */
        /* <DEDUP_REMOVED lines=13> */
[----:B------:R0:W-:Y:S01]  /*8b10*/  STS.U16 [R130+UR4+0x3f80], R220 ;  /* 0x003f80dc82007988 */ /* 0x0001e20008000404 */
[----:B------:R-:W-:-:S03]  /*8b20*/  UMOV UR37, 0x40000040 ;  /* 0x4000004000257882 */ /* 0x000fc60000000000 */
[----:B------:R-:W5:Y:S04]  /*8b30*/  LDL.LU R161, [R1+0x2f4] ;  /* 0x0002f40001a17983 */ /* 0x000f680000300800 */
[----:B------:R-:W3:Y:S04]  /*8b40*/  LDL.LU R177, [R1+0x2f0] ;  /* 0x0002f00001b17983 */ /* 0x000ee80000300800 */
[----:B------:R-:W2:Y:S04]  /*8b50*/  LDL.LU R134, [R1+0x2ec] ;  /* 0x0002ec0001867983 */ /* 0x000ea80000300800 */
[----:B------:R-:W5:Y:S01]  /*8b60*/  LDL.LU R135, [R1+0x2e8] ;  /* 0x0002e80001877983 */ /* 0x000f620000300800 */
[----:B----4-:R-:W-:-:S03]  /*8b70*/  LOP3.LUT R129, R2, 0x10, RZ, 0x3c, !PT ;  /* 0x0000001002817812 */ /* 0x010fc600078e3cff */
[----:B------:R-:W-:Y:S01]  /*8b80*/  STS.U16 [R2+UR4+0x8000], R222 ;  /* 0x008000de02007988 */ /* 0x000fe20008000404 */
[----:B0-----:R-:W-:-:S03]  /*8b90*/  LOP3.LUT R130, R2, 0x20, RZ, 0x3c, !PT ;  /* 0x0000002002827812 */ /* 0x001fc600078e3cff */
[----:B------:R-:W-:Y:S04]  /*8ba0*/  STS.U16 [R2+UR4+0x8400], R142 ;  /* 0x0084008e02007988 */ /* 0x000fe80008000404 */
[----:B------:R-:W-:Y:S04]  /*8bb0*/  STS.U16 [R129+UR4+0x8080], R224 ;  /* 0x008080e081007988 */ /* 0x000fe80008000404 */
[----:B------:R0:W-:Y:S04]  /*8bc0*/  STS.U16 [R129+UR4+0x8480], R141 ;  /* 0x0084808d81007988 */ /* 0x0001e80008000404 */
[----:B------:R-:W-:Y:S01]  /*8bd0*/  STS.U16 [R130+UR4+0x8100], R226 ;  /* 0x008100e282007988 */ /* 0x000fe20008000404 */
[----:B0-----:R-:W-:-:S03]  /*8be0*/  LOP3.LUT R129, R2, 0x30, RZ, 0x3c, !PT ;  /* 0x0000003002817812 */ /* 0x001fc600078e3cff */
[----:B------:R-:W-:Y:S04]  /*8bf0*/  STS.U16 [R130+UR4+0x8500], R140 ;  /* 0x0085008c82007988 */ /* 0x000fe80008000404 */
[----:B------:R-:W-:Y:S01]  /*8c00*/  STS.U16 [R129+UR4+0x8180], R228 ;  /* 0x008180e481007988 */ /* 0x000fe20008000404 */
[----:B------:R-:W-:-:S03]  /*8c10*/  LOP3.LUT R128, R2, 0x50, RZ, 0x3c, !PT ;  /* 0x0000005002807812 */ /* 0x000fc600078e3cff */
[----:B------:R0:W-:Y:S02]  /*8c20*/  STS.U16 [R129+UR4+0x8580], R139 ;  /* 0x0085808b81007988 */ /* 0x0001e40008000404 */
[----:B0-----:R-:W-:-:S05]  /*8c30*/  LOP3.LUT R129, R2, 0x40, RZ, 0x3c, !PT ;  /* 0x0000004002817812 */ /* 0x001fca00078e3cff */
[----:B------:R-:W-:Y:S04]  /*8c40*/  STS.U16 [R129+UR4+0x8200], R230 ;  /* 0x008200e681007988 */ /* 0x000fe80008000404 */
[----:B------:R0:W-:Y:S04]  /*8c50*/  STS.U16 [R129+UR4+0x8600], R231 ;  /* 0x008600e781007988 */ /* 0x0001e80008000404 */
[----:B------:R-:W-:Y:S04]  /*8c60*/  STS.U16 [R128+UR4+0x8280], R232 ;  /* 0x008280e880007988 */ /* 0x000fe80008000404 */
[----:B------:R1:W-:Y:S01]  /*8c70*/  STS.U16 [R128+UR4+0x8680], R218 ;  /* 0x008680da80007988 */ /* 0x0003e20008000404 */
[----:B0-----:R-:W-:-:S05]  /*8c80*/  LOP3.LUT R129, R2, 0x60, RZ, 0x3c, !PT ;  /* 0x0000006002817812 */ /* 0x001fca00078e3cff */
[----:B------:R-:W-:Y:S01]  /*8c90*/  STS.U16 [R129+UR4+0x8300], R234 ;  /* 0x008300ea81007988 */ /* 0x000fe20008000404 */
[----:B-1----:R-:W-:-:S03]  /*8ca0*/  LOP3.LUT R128, R2, 0x70, RZ, 0x3c, !PT ;  /* 0x0000007002807812 */ /* 0x002fc600078e3cff */
[----:B------:R-:W-:Y:S04]  /*8cb0*/  STS.U16 [R129+UR4+0x8700], R205 ;  /* 0x008700cd81007988 */ /* 0x000fe80008000404 */
[----:B------:R-:W-:Y:S04]  /*8cc0*/  STS.U16 [R128+UR4+0x8380], R236 ;  /* 0x008380ec80007988 */ /* 0x000fe80008000404 */
[----:B------:R0:W-:Y:S01]  /*8cd0*/  STS.U16 [R128+UR4+0x8780], R191 ;  /* 0x008780bf80007988 */ /* 0x0001e20008000404 */
[----:B------:R1:W-:Y:S06]  /*8ce0*/  MEMBAR.ALL.CTA ;  /* 0x0000000000007992 */ /* 0x0003ec0000008000 */
[----:B-1----:R-:W1:Y:S02]  /*8cf0*/  FENCE.VIEW.ASYNC.S ;  /* 0x00000000000073c6 */ /* 0x002e640000000000 */
[----:B-1----:R-:W-:Y:S06]  /*8d00*/  BAR.SYNC.DEFER_BLOCKING 0x0 ;  /* 0x0000000000007b1d */ /* 0x002fec0000010000 */
[----:B------:R-:W-:-:S06]  /*8d10*/  WARPGROUP.ARRIVE ;  /* 0x00000000000079c5 */ /* 0x000fcc0000000000 */
[----:B------:R-:W-:Y:S04]  /*8d20*/  HGMMA.64x16x16.F32.BF16 R32, gdesc[UR36].tnspA, R32 ;  /* 0x20200000242079f0 */ /* 0x000fe80008701820 */
[----:B------:R-:W-:Y:S04]  /*8d30*/  HGMMA.64x16x16.F32.BF16 R32, gdesc[UR8].tnspA, R32 ;  /* 0x20200000082079f0 */ /* 0x000fe80008701820 */
[----:B------:R-:W-:Y:S04]  /*8d40*/  HGMMA.64x16x16.F32.BF16 R32, gdesc[UR12].tnspA, R32 ;  /* 0x202000000c2079f0 */ /* 0x000fe80008701820 */
[----:B------:R-:W-:Y:S04]  /*8d50*/  HGMMA.64x16x16.F32.BF16 R32, gdesc[UR16].tnspA, R32 ;  /* 0x20200000102079f0 */ /* 0x000fe80008701820 */
[----:B------:R-:W-:Y:S04]  /*8d60*/  HGMMA.64x16x16.F32.BF16 R32, gdesc[UR20].tnspA, R32 ;  /* 0x20200000142079f0 */ /* 0x000fe80008701820 */
[----:B------:R-:W-:Y:S01]  /*8d70*/  HGMMA.64x16x16.F32.BF16 R32, gdesc[UR24].tnspA, R32 ;  /* 0x20200000182079f0 */ /* 0x000fe20008701820 */
[----:B------:R-:W-:-:S03]  /*8d80*/  UIADD3.64 UR48, UR8, 0x380, URZ ;  /* 0x0000038008307897 */ /* 0x000fc6000fffe03f */
[----:B------:R-:W-:Y:S01]  /*8d90*/  HGMMA.64x16x16.F32.BF16 R32, gdesc[UR28].tnspA, R32 ;  /* 0x202000001c2079f0 */ /* 0x000fe20008701820 */
[----:B------:R-:W-:Y:S01]  /*8da0*/  UMOV UR50, UR38 ;  /* 0x0000002600327c82 */ /* 0x000fe20008000000 */
[----:B------:R-:W-:Y:S01]  /*8db0*/  UMOV UR51, UR39 ;  /* 0x0000002700337c82 */ /* 0x000fe20008000000 */
[----:B------:R-:W-:Y:S01]  /*8dc0*/  UIADD3.64 UR52, UR8, 0x400, URZ ;  /* 0x0000040008347897 */ /* 0x000fe2000fffe03f */
[----:B------:R-:W-:Y:S04]  /*8dd0*/  HGMMA.64x16x16.F32.BF16 R32, gdesc[UR32].tnspA, R32 ;  /* 0x20200000202079f0 */ /* 0x000fe80008701820 */
[----:B------:R-:W-:Y:S01]  /*8de0*/  HGMMA.64x16x16.F32.BF16 R24, gdesc[UR48].tnspA, R24 ;  /* 0x20200000301879f0 */ /* 0x000fe20008701818 */
[----:B------:R-:W-:Y:S01]  /*8df0*/  UMOV UR54, UR10 ;  /* 0x0000000a00367c82 */ /* 0x000fe20008000000 */
[----:B------:R-:W-:Y:S01]  /*8e00*/  UMOV UR55, UR11 ;  /* 0x0000000b00377c82 */ /* 0x000fe20008000000 */
[----:B------:R-:W-:Y:S01]  /*8e10*/  UIADD3.64 UR56, UR8, 0x480, URZ ;  /* 0x0000048008387897 */ /* 0x000fe2000fffe03f */
[----:B------:R-:W-:Y:S01]  /*8e20*/  HGMMA.64x16x16.F32.BF16 R24, gdesc[UR52].tnspA, R24 ;  /* 0x20200000341879f0 */ /* 0x000fe20008701818 */
[----:B------:R-:W-:Y:S01]  /*8e30*/  UMOV UR58, UR14 ;  /* 0x0000000e003a7c82 */ /* 0x000fe20008000000 */
[----:B------:R-:W-:Y:S01]  /*8e40*/  UMOV UR59, UR15 ;  /* 0x0000000f003b7c82 */ /* 0x000fe20008000000 */
[----:B---3--:R-:W-:-:S02]  /*8e50*/  R2UR UR48, R177 ;  /* 0x00000000b13072ca */ /* 0x008fc400000e0000 */
[----:B--2---:R-:W-:Y:S02]  /*8e60*/  R2UR UR53, R134 ;  /* 0x00000000863572ca */ /* 0x004fe400000e0000 */
[----:B-----5:R-:W-:Y:S01]  /*8e70*/  R2UR UR52, R135 ;  /* 0x00000000873472ca */ /* 0x020fe200000e0000 */
[----:B------:R-:W-:Y:S01]  /*8e80*/  HGMMA.64x16x16.F32.BF16 R24, gdesc[UR56].tnspA, R24 ;  /* 0x20200000381879f0 */ /* 0x000fe20008701818 */
[----:B------:R-:W-:Y:S02]  /*8e90*/  R2UR UR57, R52 ;  /* 0x00000000343972ca */ /* 0x000fe400000e0000 */
[----:B------:R-:W2:Y:S04]  /*8ea0*/  LDL.LU R52, [R1+0x300] ;  /* 0x0003000001347983 */ /* 0x000ea80000300800 */
[----:B0-----:R-:W3:Y:S04]  /*8eb0*/  LDL R128, [R1+0x2f8] ;  /* 0x0002f80001807983 */ /* 0x001ee80000100800 */
[----:B------:R-:W4:Y:S04]  /*8ec0*/  LDL.LU R177, [R1+0x2d0] ;  /* 0x0002d00001b17983 */ /* 0x000f280000300800 */
[----:B------:R-:W5:Y:S04]  /*8ed0*/  LDL.LU R252, [R1+0x2c8] ;  /* 0x0002c80001fc7983 */ /* 0x000f680000300800 */
[----:B------:R-:W3:Y:S04]  /*8ee0*/  LDL.LU R208, [R1+0x2c0] ;  /* 0x0002c00001d07983 */ /* 0x000ee80000300800 */
        /* <DEDUP_REMOVED lines=16> */
[----:B------:R-:W3:Y:S01]  /*8ff0*/  LDL.LU R135, [R1+0x270] ;  /* 0x0002700001877983 */ /* 0x000ee20000300800 */
[----:B------:R-:W-:-:S02]  /*9000*/  R2UR UR56, R53 ;  /* 0x00000000353872ca */ /* 0x000fc400000e0000 */
[----:B------:R-:W0:Y:S01]  /*9010*/  LDC R53, c[0x0][0x238] ;  /* 0x00008e00ff357b82 */ /* 0x000e220000000800 */
[----:B------:R-:W3:Y:S04]  /*9020*/  LDL.LU R137, [R1+0x294] ;  /* 0x0002940001897983 */ /* 0x000ee80000300800 */
[----:B------:R-:W3:Y:S01]  /*9030*/  LDL.LU R156, [R1+0x268] ;  /* 0x00026800019c7983 */ /* 0x000ee20000300800 */
[----:B------:R-:W-:-:S03]  /*9040*/  R2UR UR49, R161 ;  /* 0x00000000a13172ca */ /* 0x000fc600000e0000 */
[----:B------:R-:W3:Y:S04]  /*9050*/  LDL.LU R143, [R1+0x28c] ;  /* 0x00028c00018f7983 */ /* 0x000ee80000300800 */
[----:B------:R-:W3:Y:S01]  /*9060*/  LDL.LU R161, [R1+0x260] ;  /* 0x0002600001a17983 */ /* 0x000ee20000300800 */
[----:B0-----:R-:W-:-:S04]  /*9070*/  IMAD.SHL.U32 R53, R53, 0x80, RZ ;  /* 0x0000008035357824 */ /* 0x001fc800078e00ff */
[----:B------:R-:W-:-:S05]  /*9080*/  IMAD.SHL.U32 R53, R53, 0x2, RZ ;  /* 0x0000000235357824 */ /* 0x000fca00078e00ff */
[----:B------:R-:W-:-:S05]  /*9090*/  IADD3 R108, P4, R108, R53, RZ ;  /* 0x000000356c6c7210 */ /* 0x000fca0007f9e0ff */
[----:B--2---:R-:W-:Y:S01]  /*90a0*/  IMAD.X R126, R126, 0x1, R52, P4 ;  /* 0x000000017e7e7824 */ /* 0x004fe200020e0634 */
[-C--:B----4-:R-:W-:Y:S02]  /*90b0*/  IADD3 R177, P5, R177, R53.reuse, RZ ;  /* 0x00000035b1b17210 */ /* 0x090fe40007fbe0ff */
[----:B-----5:R-:W-:-:S03]  /*90c0*/  IADD3 R252, P6, R252, R53, RZ ;  /* 0x00000035fcfc7210 */ /* 0x020fc60007fde0ff */
[----:B------:R0:W-:Y:S01]  /*90d0*/  STL [R1+0x2d0], R177 ;  /* 0x0002d0b101007387 */ /* 0x0001e20000100800 */
[-C--:B---3--:R-:W-:Y:S02]  /*90e0*/  IADD3 R208, P1, R208, R53.reuse, RZ ;  /* 0x00000035d0d07210 */ /* 0x088fe40007f3e0ff */
[-C--:B------:R-:W-:Y:S01]  /*90f0*/  IADD3 R192, P2, R192, R53.reuse, RZ ;  /* 0x00000035c0c07210 */ /* 0x080fe20007f5e0ff */
[----:B0-----:R-:W2:Y:S01]  /*9100*/  LDL.LU R177, [R1+0x284] ;  /* 0x0002840001b17983 */ /* 0x001ea20000300800 */
[----:B------:R-:W-:-:S03]  /*9110*/  IADD3 R174, P3, R174, R53, RZ ;  /* 0x00000035aeae7210 */ /* 0x000fc60007f7e0ff */
[----:B------:R-:W-:Y:S01]  /*9120*/  STL [R1+0x2c8], R252 ;  /* 0x0002c8fc01007387 */ /* 0x000fe20000100800 */
[----:B------:R-:W-:-:S03]  /*9130*/  IADD3 R158, P4, R158, R53, RZ ;  /* 0x000000359e9e7210 */ /* 0x000fc60007f9e0ff */
[----:B------:R-:W-:Y:S01]  /*9140*/  STL [R1+0x2c0], R208 ;  /* 0x0002c0d001007387 */ /* 0x000fe20000100800 */
[----:B------:R-:W-:-:S03]  /*9150*/  IMAD.X R138, R138, 0x1, R52, P5 ;  /* 0x000000018a8a7824 */ /* 0x000fc600028e0634 */
[----:B------:R-:W-:Y:S01]  /*9160*/  STL [R1+0x2b8], R192 ;  /* 0x0002b8c001007387 */ /* 0x000fe20000100800 */
[-C--:B------:R-:W-:Y:S01]  /*9170*/  IADD3 R130, P5, R130, R53.reuse, RZ ;  /* 0x0000003582827210 */ /* 0x080fe20007fbe0ff */
[----:B------:R-:W-:Y:S02]  /*9180*/  IMAD.X R159, R159, 0x1, R52, P6 ;  /* 0x000000019f9f7824 */ /* 0x000fe400030e0634 */
[----:B------:R-:W-:Y:S01]  /*9190*/  STL [R1+0x2b0], R174 ;  /* 0x0002b0ae01007387 */ /* 0x000fe20000100800 */
[----:B------:R-:W-:-:S03]  /*91a0*/  IADD3 R134, P6, R134, R53, RZ ;  /* 0x0000003586867210 */ /* 0x000fc60007fde0ff */
[----:B------:R-:W-:Y:S01]  /*91b0*/  STL [R1+0x2a8], R158 ;  /* 0x0002a89e01007387 */ /* 0x000fe20000100800 */
[----:B------:R-:W-:-:S03]  /*91c0*/  IMAD.X R175, R175, 0x1, R52, P1 ;  /* 0x00000001afaf7824 */ /* 0x000fc600008e0634 */
[----:B------:R-:W-:Y:S01]  /*91d0*/  STL [R1+0x2cc], R138 ;  /* 0x0002cc8a01007387 */ /* 0x000fe20000100800 */
[----:B------:R-:W-:-:S03]  /*91e0*/  IADD3 R189, P1, R189, R53, RZ ;  /* 0x00000035bdbd7210 */ /* 0x000fc60007f3e0ff */
[----:B------:R0:W-:Y:S01]  /*91f0*/  STL [R1+0x298], R134 ;  /* 0x0002988601007387 */ /* 0x0001e20000100800 */
[----:B------:R-:W-:-:S03]  /*9200*/  IMAD.X R207, R207, 0x1, R52, P2 ;  /* 0x00000001cfcf7824 */ /* 0x000fc600010e0634 */
[----:B------:R-:W-:Y:S01]  /*9210*/  STL [R1+0x2a0], R130 ;  /* 0x0002a08201007387 */ /* 0x000fe20000100800 */
[----:B------:R-:W-:-:S03]  /*9220*/  IADD3 R221, P2, R221, R53, RZ ;  /* 0x00000035dddd7210 */ /* 0x000fc60007f5e0ff */
[----:B0-----:R-:W3:Y:S01]  /*9230*/  LDL.LU R134, [R1+0x258] ;  /* 0x0002580001867983 */ /* 0x001ee20000300800 */
[----:B------:R-:W-:-:S03]  /*9240*/  IMAD.X R237, R237, 0x1, R52, P3 ;  /* 0x00000001eded7824 */ /* 0x000fc600018e0634 */
[----:B------:R-:W-:Y:S01]  /*9250*/  STL [R1+0x2c4], R159 ;  /* 0x0002c49f01007387 */ /* 0x000fe20000100800 */
[----:B------:R-:W-:-:S03]  /*9260*/  IADD3 R245, P3, R245, R53, RZ ;  /* 0x00000035f5f57210 */ /* 0x000fc60007f7e0ff */
[----:B------:R-:W-:Y:S01]  /*9270*/  STL [R1+0x2bc], R175 ;  /* 0x0002bcaf01007387 */ /* 0x000fe20000100800 */
[----:B------:R-:W-:-:S03]  /*9280*/  IMAD.X R206, R206, 0x1, R52, P4 ;  /* 0x00000001cece7824 */ /* 0x000fc600020e0634 */
[----:B------:R-:W-:Y:S01]  /*9290*/  STL [R1+0x290], R189 ;  /* 0x000290bd01007387 */ /* 0x000fe20000100800 */
[----:B------:R-:W-:-:S03]  /*92a0*/  IADD3 R190, P4, R190, R53, RZ ;  /* 0x00000035bebe7210 */ /* 0x000fc60007f9e0ff */
[----:B------:R-:W-:Y:S01]  /*92b0*/  STL [R1+0x2b4], R207 ;  /* 0x0002b4cf01007387 */ /* 0x000fe20000100800 */
[----:B------:R-:W-:-:S03]  /*92c0*/  IMAD.X R172, R172, 0x1, R52, P5 ;  /* 0x00000001acac7824 */ /* 0x000fc600028e0634 */
[----:B------:R-:W-:Y:S01]  /*92d0*/  STL [R1+0x288], R221 ;  /* 0x000288dd01007387 */ /* 0x000fe20000100800 */
[----:B------:R-:W-:-:S03]  /*92e0*/  IADD3 R135, P5, R135, R53, RZ ;  /* 0x0000003587877210 */ /* 0x000fc60007fbe0ff */
[----:B------:R-:W-:Y:S04]  /*92f0*/  STL [R1+0x2ac], R237 ;  /* 0x0002aced01007387 */ /* 0x000fe80000100800 */
[----:B------:R-:W-:Y:S04]  /*9300*/  STL [R1+0x280], R245 ;  /* 0x000280f501007387 */ /* 0x000fe80000100800 */
[----:B------:R-:W-:Y:S04]  /*9310*/  STL [R1+0x2a4], R206 ;  /* 0x0002a4ce01007387 */ /* 0x000fe80000100800 */
[----:B------:R0:W-:Y:S04]  /*9320*/  STL [R1+0x270], R135 ;  /* 0x0002708701007387 */ /* 0x0001e80000100800 */
[----:B------:R-:W-:Y:S04]  /*9330*/  STL [R1+0x278], R190 ;  /* 0x000278be01007387 */ /* 0x000fe80000100800 */
[----:B0-----:R-:W4:Y:S01]  /*9340*/  LDL.LU R135, [R1+0x27c] ;  /* 0x00027c0001877983 */ /* 0x001f220000300800 */
[--C-:B------:R-:W-:Y:S01]  /*9350*/  IMAD.X R137, R137, 0x1, R52.reuse, P6 ;  /* 0x0000000189897824 */ /* 0x100fe200030e0634 */
[-C--:B------:R-:W-:Y:S01]  /*9360*/  IADD3 R156, P6, R156, R53.reuse, RZ ;  /* 0x000000359c9c7210 */ /* 0x080fe20007fde0ff */
[----:B------:R-:W-:Y:S01]  /*9370*/  IMAD.X R143, R143, 0x1, R52, P1 ;  /* 0x000000018f8f7824 */ /* 0x000fe200008e0634 */
[----:B------:R-:W-:Y:S01]  /*9380*/  STL [R1+0x29c], R172 ;  /* 0x00029cac01007387 */ /* 0x000fe20000100800 */
[----:B------:R-:W-:-:S03]  /*9390*/  IADD3 R161, P1, R161, R53, RZ ;  /* 0x00000035a1a17210 */ /* 0x000fc60007f3e0ff */
[----:B------:R0:W-:Y:S04]  /*93a0*/  STL [R1+0x294], R137 ;  /* 0x0002948901007387 */ /* 0x0001e80000100800 */
[----:B0-----:R-:W5:Y:S04]  /*93b0*/  LDL.LU R137, [R1+0x250] ;  /* 0x0002500001897983 */ /* 0x001f680000300800 */
[----:B------:R0:W-:Y:S04]  /*93c0*/  STL [R1+0x268], R156 ;  /* 0x0002689c01007387 */ /* 0x0001e80000100800 */
[----:B0-----:R-:W5:Y:S04]  /*93d0*/  LDL.LU R156, [R1+0x274] ;  /* 0x00027400019c7983 */ /* 0x001f680000300800 */
[----:B------:R0:W-:Y:S04]  /*93e0*/  STL [R1+0x28c], R143 ;  /* 0x00028c8f01007387 */ /* 0x0001e80000100800 */
[----:B0-----:R-:W5:Y:S04]  /*93f0*/  LDL.LU R143, [R1+0x248] ;  /* 0x00024800018f7983 */ /* 0x001f680000300800 */
[----:B------:R0:W-:Y:S04]  /*9400*/  STL [R1+0x260], R161 ;  /* 0x000260a101007387 */ /* 0x0001e80000100800 */
[----:B0-----:R-:W5:Y:S04]  /*9410*/  LDL.LU R161, [R1+0x26c] ;  /* 0x00026c0001a17983 */ /* 0x001f680000300800 */
[----:B------:R-:W5:Y:S04]  /*9420*/  LDL.LU R244, [R1+0x240] ;  /* 0x0002400001f47983 */ /* 0x000f680000300800 */
[----:B------:R-:W5:Y:S04]  /*9430*/  LDL.LU R252, [R1+0x264] ;  /* 0x0002640001fc7983 */ /* 0x000f680000300800 */
[----:B------:R-:W5:Y:S01]  /*9440*/  LDL.LU R208, [R1+0x238] ;  /* 0x0002380001d07983 */ /* 0x000f620000300800 */
[----:B--2---:R-:W-:-:S05]  /*9450*/  IMAD.X R177, R177, 0x1, R52, P2 ;  /* 0x00000001b1b17824 */ /* 0x004fca00010e0634 */
[----:B------:R0:W-:Y:S04]  /*9460*/  STL [R1+0x284], R177 ;  /* 0x000284b101007387 */ /* 0x0001e80000100800 */
[----:B------:R-:W2:Y:S04]  /*9470*/  LDL.LU R192, [R1+0x25c] ;  /* 0x00025c0001c07983 */ /* 0x000ea80000300800 */
[----:B------:R-:W2:Y:S04]  /*9480*/  LDL.LU R174, [R1+0x230] ;  /* 0x0002300001ae7983 */ /* 0x000ea80000300800 */
[----:B------:R-:W2:Y:S04]  /*9490*/  LDL.LU R158, [R1+0x254] ;  /* 0x00025400019e7983 */ /* 0x000ea80000300800 */
[----:B------:R-:W2:Y:S04]  /*94a0*/  LDL.LU R138, [R1+0x228] ;  /* 0x00022800018a7983 */ /* 0x000ea80000300800 */
[----:B------:R-:W2:Y:S04]  /*94b0*/  LDL.LU R130, [R1+0x24c] ;  /* 0x00024c0001827983 */ /* 0x000ea80000300800 */
[----:B------:R-:W2:Y:S04]  /*94c0*/  LDL.LU R159, [R1+0x220] ;  /* 0x00022000019f7983 */ /* 0x000ea80000300800 */
[----:B0-----:R-:W2:Y:S04]  /*94d0*/  LDL.LU R177, [R1+0x244] ;  /* 0x0002440001b17983 */ /* 0x001ea80000300800 */
[----:B------:R-:W2:Y:S01]  /*94e0*/  LDL.LU R175, [R1+0x218] ;  /* 0x0002180001af7983 */ /* 0x000ea20000300800 */
[----:B---3--:R-:W-:-:S03]  /*94f0*/  IADD3 R134, P2, R134, R53, RZ ;  /* 0x0000003586867210 */ /* 0x008fc60007f5e0ff */
[----:B------:R-:W3:Y:S04]  /*9500*/  LDL.LU R189, [R1+0x23c] ;  /* 0x00023c0001bd7983 */ /* 0x000ee80000300800 */
[----:B------:R-:W3:Y:S04]  /*9510*/  LDL.LU R207, [R1+0x210] ;  /* 0x0002100001cf7983 */ /* 0x000ee80000300800 */
[----:B------:R0:W-:Y:S04]  /*9520*/  STL [R1+0x258], R134 ;  /* 0x0002588601007387 */ /* 0x0001e80000100800 */
[----:B------:R-:W3:Y:S04]  /*9530*/  LDL.LU R221, [R1+0x234] ;  /* 0x0002340001dd7983 */ /* 0x000ee80000300800 */
[----:B------:R-:W3:Y:S04]  /*9540*/  LDL.LU R237, [R1+0x208] ;  /* 0x0002080001ed7983 */ /* 0x000ee80000300800 */
[----:B------:R-:W3:Y:S04]  /*9550*/  LDL.LU R245, [R1+0x22c] ;  /* 0x00022c0001f57983 */ /* 0x000ee80000300800 */
[----:B------:R-:W3:Y:S04]  /*9560*/  LDL.LU R206, [R1+0x200] ;  /* 0x0002000001ce7983 */ /* 0x000ee80000300800 */
[----:B------:R-:W3:Y:S04]  /*9570*/  LDL.LU R190, [R1+0x224] ;  /* 0x0002240001be7983 */ /* 0x000ee80000300800 */
[----:B------:R-:W3:Y:S04]  /*9580*/  LDL.LU R172, [R1+0x1f8] ;  /* 0x0001f80001ac7983 */ /* 0x000ee80000300800 */
[----:B0-----:R-:W3:Y:S01]  /*9590*/  LDL.LU R134, [R1+0x21c] ;  /* 0x00021c0001867983 */ /* 0x001ee20000300800 */
[----:B----4-:R-:W-:-:S05]  /*95a0*/  IMAD.X R135, R135, 0x1, R52, P3 ;  /* 0x0000000187877824 */ /* 0x010fca00018e0634 */
[----:B------:R0:W-:Y:S04]  /*95b0*/  STL [R1+0x27c], R135 ;  /* 0x00027c8701007387 */ /* 0x0001e80000100800 */
[----:B0-----:R-:W4:Y:S01]  /*95c0*/  LDL.LU R135, [R1+0x1f0] ;  /* 0x0001f00001877983 */ /* 0x001f220000300800 */
[----:B-----5:R-:W-:-:S05]  /*95d0*/  IADD3 R137, P3, R137, R53, RZ ;  /* 0x0000003589897210 */ /* 0x020fca0007f7e0ff */
[----:B------:R0:W-:Y:S01]  /*95e0*/  STL [R1+0x250], R137 ;  /* 0x0002508901007387 */ /* 0x0001e20000100800 */
[----:B------:R-:W-:-:S03]  /*95f0*/  IMAD.X R156, R156, 0x1, R52, P4 ;  /* 0x000000019c9c7824 */ /* 0x000fc600020e0634 */
[----:B0-----:R-:W5:Y:S04]  /*9600*/  LDL.LU R137, [R1+0x214] ;  /* 0x0002140001897983 */ /* 0x001f680000300800 */
[----:B------:R0:W-:Y:S01]  /*9610*/  STL [R1+0x274], R156 ;  /* 0x0002749c01007387 */ /* 0x0001e20000100800 */
[----:B------:R-:W-:-:S03]  /*9620*/  IADD3 R143, P4, R143, R53, RZ ;  /* 0x000000358f8f7210 */ /* 0x000fc60007f9e0ff */
[----:B0-----:R-:W5:Y:S04]  /*9630*/  LDL.LU R156, [R1+0x1e8] ;  /* 0x0001e800019c7983 */ /* 0x001f680000300800 */
[----:B------:R0:W-:Y:S01]  /*9640*/  STL [R1+0x248], R143 ;  /* 0x0002488f01007387 */ /* 0x0001e20000100800 */
[----:B------:R-:W-:-:S03]  /*9650*/  IMAD.X R161, R161, 0x1, R52, P5 ;  /* 0x00000001a1a17824 */ /* 0x000fc600028e0634 */
[----:B0-----:R-:W5:Y:S01]  /*9660*/  LDL.LU R143, [R1+0x20c] ;  /* 0x00020c00018f7983 */ /* 0x001f620000300800 */
[----:B------:R-:W-:-:S03]  /*9670*/  IADD3 R244, P5, R244, R53, RZ ;  /* 0x00000035f4f47210 */ /* 0x000fc60007fbe0ff */
[----:B------:R0:W-:Y:S01]  /*9680*/  STL [R1+0x26c], R161 ;  /* 0x00026ca101007387 */ /* 0x0001e20000100800 */
[--C-:B------:R-:W-:Y:S01]  /*9690*/  IMAD.X R252, R252, 0x1, R52.reuse, P6 ;  /* 0x00000001fcfc7824 */ /* 0x100fe200030e0634 */
[-C--:B------:R-:W-:Y:S02]  /*96a0*/  IADD3 R208, P6, R208, R53.reuse, RZ ;  /* 0x00000035d0d07210 */ /* 0x080fe40007fde0ff */
[----:B0-----:R-:W5:Y:S04]  /*96b0*/  LDL.LU R161, [R1+0x1e0] ;  /* 0x0001e00001a17983 */ /* 0x001f680000300800 */
[----:B------:R-:W-:Y:S04]  /*96c0*/  STL [R1+0x240], R244 ;  /* 0x000240f401007387 */ /* 0x000fe80000100800 */
[----:B------:R-:W-:Y:S04]  /*96d0*/  STL [R1+0x264], R252 ;  /* 0x000264fc01007387 */ /* 0x000fe80000100800 */
[----:B------:R-:W-:Y:S01]  /*96e0*/  STL [R1+0x238], R208 ;  /* 0x000238d001007387 */ /* 0x000fe20000100800 */
[----:B--2---:R-:W-:Y:S01]  /*96f0*/  IMAD.X R192, R192, 0x1, R52, P1 ;  /* 0x00000001c0c07824 */ /* 0x004fe200008e0634 */
[----:B------:R-:W-:-:S04]  /*9700*/  IADD3 R174, P1, R174, R53, RZ ;  /* 0x00000035aeae7210 */ /* 0x000fc80007f3e0ff */
[----:B------:R-:W-:Y:S01]  /*9710*/  STL [R1+0x25c], R192 ;  /* 0x00025cc001007387 */ /* 0x000fe20000100800 */
[----:B------:R-:W-:-:S03]  /*9720*/  IMAD.X R158, R158, 0x1, R52, P2 ;  /* 0x000000019e9e7824 */ /* 0x000fc600010e0634 */
[----:B------:R-:W-:Y:S01]  /*9730*/  STL [R1+0x230], R174 ;  /* 0x000230ae01007387 */ /* 0x000fe20000100800 */
[----:B------:R-:W-:-:S03]  /*9740*/  IADD3 R138, P2, R138, R53, RZ ;  /* 0x000000358a8a7210 */ /* 0x000fc60007f5e0ff */
[----:B------:R-:W-:Y:S01]  /*9750*/  STL [R1+0x254], R158 ;  /* 0x0002549e01007387 */ /* 0x000fe20000100800 */
[----:B------:R-:W-:-:S03]  /*9760*/  IMAD.X R130, R130, 0x1, R52, P3 ;  /* 0x0000000182827824 */ /* 0x000fc600018e0634 */
[----:B------:R-:W-:Y:S01]  /*9770*/  STL [R1+0x228], R138 ;  /* 0x0002288a01007387 */ /* 0x000fe20000100800 */
[-C--:B------:R-:W-:Y:S01]  /*9780*/  IADD3 R159, P3, R159, R53.reuse, RZ ;  /* 0x000000359f9f7210 */ /* 0x080fe20007f7e0ff */
[----:B------:R-:W-:Y:S01]  /*9790*/  IMAD.X R177, R177, 0x1, R52, P4 ;  /* 0x00000001b1b17824 */ /* 0x000fe200020e0634 */
[----:B------:R-:W-:-:S04]  /*97a0*/  IADD3 R175, P4, R175, R53, RZ ;  /* 0x00000035afaf7210 */ /* 0x000fc80007f9e0ff */
[----:B------:R0:W-:Y:S01]  /*97b0*/  STL [R1+0x244], R177 ;  /* 0x000244b101007387 */ /* 0x0001e20000100800 */
[----:B---3--:R-:W-:-:S03]  /*97c0*/  IMAD.X R189, R189, 0x1, R52, P5 ;  /* 0x00000001bdbd7824 */ /* 0x008fc600028e0634 */
[----:B------:R-:W-:Y:S01]  /*97d0*/  STL [R1+0x24c], R130 ;  /* 0x00024c8201007387 */ /* 0x000fe20000100800 */
[----:B------:R-:W-:-:S03]  /*97e0*/  IADD3 R207, P5, R207, R53, RZ ;  /* 0x00000035cfcf7210 */ /* 0x000fc60007fbe0ff */
[----:B0-----:R-:W2:Y:S04]  /*97f0*/  LDL.LU R177, [R1+0x204] ;  /* 0x0002040001b17983 */ /* 0x001ea80000300800 */
        /* <DEDUP_REMOVED lines=11> */
[----:B------:R-:W-:-:S03]  /*98b0*/  IMAD.X R134, R134, 0x1, R52, P3 ;  /* 0x0000000186867824 */ /* 0x000fc600018e0634 */
[----:B------:R-:W-:Y:S01]  /*98c0*/  STL [R1+0x22c], R245 ;  /* 0x00022cf501007387 */ /* 0x000fe20000100800 */
[----:B------:R-:W-:-:S03]  /*98d0*/  IADD3 R172, P2, R172, R53, RZ ;  /* 0x00000035acac7210 */ /* 0x000fc60007f5e0ff */
[----:B------:R-:W-:Y:S04]  /*98e0*/  STL [R1+0x200], R206 ;  /* 0x000200ce01007387 */ /* 0x000fe80000100800 */
[----:B------:R0:W-:Y:S04]  /*98f0*/  STL [R1+0x21c], R134 ;  /* 0x00021c8601007387 */ /* 0x0001e80000100800 */
[----:B------:R-:W-:Y:S04]  /*9900*/  STL [R1+0x224], R190 ;  /* 0x000224be01007387 */ /* 0x000fe80000100800 */
[----:B0-----:R-:W3:Y:S01]  /*9910*/  LDL.LU R134, [R1+0x1d8] ;  /* 0x0001d80001867983 */ /* 0x001ee20000300800 */
[----:B----4-:R-:W-:-:S03]  /*9920*/  IADD3 R135, P3, R135, R53, RZ ;  /* 0x0000003587877210 */ /* 0x010fc60007f7e0ff */
[----:B------:R-:W-:Y:S04]  /*9930*/  STL [R1+0x1f8], R172 ;  /* 0x0001f8ac01007387 */ /* 0x000fe80000100800 */
[----:B------:R0:W-:Y:S04]  /*9940*/  STL [R1+0x1f0], R135 ;  /* 0x0001f08701007387 */ /* 0x0001e80000100800 */
[----:B0-----:R-:W4:Y:S01]  /*9950*/  LDL.LU R135, [R1+0x1fc] ;  /* 0x0001fc0001877983 */ /* 0x001f220000300800 */
[----:B-----5:R-:W-:-:S05]  /*9960*/  IMAD.X R137, R137, 0x1, R52, P4 ;  /* 0x0000000189897824 */ /* 0x020fca00020e0634 */
[----:B------:R0:W-:Y:S01]  /*9970*/  STL [R1+0x214], R137 ;  /* 0x0002148901007387 */ /* 0x0001e20000100800 */
[----:B------:R-:W-:-:S03]  /*9980*/  IADD3 R156, P4, R156, R53, RZ ;  /* 0x000000359c9c7210 */ /* 0x000fc60007f9e0ff */
[----:B0-----:R-:W5:Y:S04]  /*9990*/  LDL.LU R137, [R1+0x1d0] ;  /* 0x0001d00001897983 */ /* 0x001f680000300800 */
[----:B------:R0:W-:Y:S01]  /*99a0*/  STL [R1+0x1e8], R156 ;  /* 0x0001e89c01007387 */ /* 0x0001e20000100800 */
[----:B------:R-:W-:-:S03]  /*99b0*/  IMAD.X R143, R143, 0x1, R52, P5 ;  /* 0x000000018f8f7824 */ /* 0x000fc600028e0634 */
[----:B0-----:R-:W5:Y:S04]  /*99c0*/  LDL.LU R156, [R1+0x1f4] ;  /* 0x0001f400019c7983 */ /* 0x001f680000300800 */
[----:B------:R0:W-:Y:S01]  /*99d0*/  STL [R1+0x20c], R143 ;  /* 0x00020c8f01007387 */ /* 0x0001e20000100800 */
[----:B------:R-:W-:-:S03]  /*99e0*/  IADD3 R161, P5, R161, R53, RZ ;  /* 0x00000035a1a17210 */ /* 0x000fc60007fbe0ff */
[----:B0-----:R-:W5:Y:S04]  /*99f0*/  LDL.LU R143, [R1+0x1c8] ;  /* 0x0001c800018f7983 */ /* 0x001f680000300800 */
[----:B------:R-:W5:Y:S04]  /*9a00*/  LDL.LU R244, [R1+0x1ec] ;  /* 0x0001ec0001f47983 */ /* 0x000f680000300800 */
[----:B------:R-:W5:Y:S04]  /*9a10*/  LDL.LU R252, [R1+0x1c0] ;  /* 0x0001c00001fc7983 */ /* 0x000f680000300800 */
[----:B------:R-:W5:Y:S04]  /*9a20*/  LDL.LU R208, [R1+0x1e4] ;  /* 0x0001e40001d07983 */ /* 0x000f680000300800 */
[----:B------:R0:W-:Y:S04]  /*9a30*/  STL [R1+0x1e0], R161 ;  /* 0x0001e0a101007387 */ /* 0x0001e80000100800 */
[----:B------:R-:W5:Y:S04]  /*9a40*/  LDL.LU R192, [R1+0x1b8] ;  /* 0x0001b80001c07983 */ /* 0x000f680000300800 */
[----:B------:R-:W5:Y:S04]  /*9a50*/  LDL.LU R174, [R1+0x1dc] ;  /* 0x0001dc0001ae7983 */ /* 0x000f680000300800 */
[----:B------:R-:W5:Y:S04]  /*9a60*/  LDL.LU R158, [R1+0x1b0] ;  /* 0x0001b000019e7983 */ /* 0x000f680000300800 */
[----:B------:R-:W5:Y:S04]  /*9a70*/  LDL.LU R138, [R1+0x1d4] ;  /* 0x0001d400018a7983 */ /* 0x000f680000300800 */
[----:B------:R-:W5:Y:S04]  /*9a80*/  LDL.LU R130, [R1+0x1a8] ;  /* 0x0001a80001827983 */ /* 0x000f680000300800 */
[----:B------:R-:W5:Y:S04]  /*9a90*/  LDL.LU R159, [R1+0x1cc] ;  /* 0x0001cc00019f7983 */ /* 0x000f680000300800 */
        /* <DEDUP_REMOVED lines=12> */
[----:B0-----:R-:W2:Y:S01]  /*9b60*/  LDL.LU R177, [R1+0x178] ;  /* 0x0001780001b17983 */ /* 0x001ea20000300800 */
[----:B---3--:R-:W-:-:S05]  /*9b70*/  IADD3 R134, P6, R134, R53, RZ ;  /* 0x0000003586867210 */ /* 0x008fca0007fde0ff */
[----:B------:R0:W-:Y:S04]  /*9b80*/  STL [R1+0x1d8], R134 ;  /* 0x0001d88601007387 */ /* 0x0001e80000100800 */
        /* <DEDUP_REMOVED lines=10> */
[----:B0-----:R-:W5:Y:S01]  /*9c30*/  LDL.LU R156, [R1+0x168] ;  /* 0x00016800019c7983 */ /* 0x001f620000300800 */
[----:B------:R-:W-:-:S03]  /*9c40*/  IMAD.X R244, R244, 0x1, R52, P3 ;  /* 0x00000001f4f47824 */ /* 0x000fc600018e0634 */
[----:B------:R0:W-:Y:S01]  /*9c50*/  STL [R1+0x1c8], R143 ;  /* 0x0001c88f01007387 */ /* 0x0001e20000100800 */
[-C--:B------:R-:W-:Y:S01]  /*9c60*/  IADD3 R252, P3, R252, R53.reuse, RZ ;  /* 0x00000035fcfc7210 */ /* 0x080fe20007f7e0ff */
[----:B------:R-:W-:Y:S02]  /*9c70*/  IMAD.X R208, R208, 0x1, R52, P4 ;  /* 0x00000001d0d07824 */ /* 0x000fe400020e0634 */
[----:B0-----:R-:W5:Y:S01]  /*9c80*/  LDL.LU R143, [R1+0x18c] ;  /* 0x00018c00018f7983 */ /* 0x001f620000300800 */
        /* <DEDUP_REMOVED lines=15> */
[----:B------:R0:W-:Y:S01]  /*9d80*/  STL [R1+0x1a0], R161 ;  /* 0x0001a0a101007387 */ /* 0x0001e20000100800 */
[----:B------:R-:W-:-:S03]  /*9d90*/  IADD3 R189, P2, R189, R53, RZ ;  /* 0x00000035bdbd7210 */ /* 0x000fc60007f5e0ff */
[----:B------:R-:W-:Y:S01]  /*9da0*/  STL [R1+0x1a8], R130 ;  /* 0x0001a88201007387 */ /* 0x000fe20000100800 */
[----:B------:R-:W-:-:S03]  /*9db0*/  IMAD.X R207, R207, 0x1, R52, P3 ;  /* 0x00000001cfcf7824 */ /* 0x000fc600018e0634 */
[----:B0-----:R-:W5:Y:S04]  /*9dc0*/  LDL.LU R161, [R1+0x160] ;  /* 0x0001600001a17983 */ /* 0x001f680000300800 */
[----:B------:R-:W-:Y:S04]  /*9dd0*/  STL [R1+0x1cc], R159 ;  /* 0x0001cc9f01007387 */ /* 0x000fe80000100800 */
[----:B------:R-:W-:Y:S04]  /*9de0*/  STL [R1+0x1c4], R175 ;  /* 0x0001c4af01007387 */ /* 0x000fe80000100800 */
[----:B------:R-:W-:Y:S04]  /*9df0*/  STL [R1+0x198], R189 ;  /* 0x000198bd01007387 */ /* 0x000fe80000100800 */
[----:B------:R-:W-:Y:S01]  /*9e00*/  STL [R1+0x1bc], R207 ;  /* 0x0001bccf01007387 */ /* 0x000fe20000100800 */
[----:B--2---:R-:W-:Y:S01]  /*9e10*/  IADD3 R221, P3, R221, R53, RZ ;  /* 0x00000035dddd7210 */ /* 0x004fe20007f7e0ff */
[----:B------:R-:W-:-:S04]  /*9e20*/  IMAD.X R237, R237, 0x1, R52, P4 ;  /* 0x00000001eded7824 */ /* 0x000fc800020e0634 */
[----:B------:R-:W-:Y:S01]  /*9e30*/  STL [R1+0x190], R221 ;  /* 0x000190dd01007387 */ /* 0x000fe20000100800 */
[----:B------:R-:W-:-:S03]  /*9e40*/  IADD3 R245, P4, R245, R53, RZ ;  /* 0x00000035f5f57210 */ /* 0x000fc60007f9e0ff */
[----:B------:R-:W-:Y:S01]  /*9e50*/  STL [R1+0x1b4], R237 ;  /* 0x0001b4ed01007387 */ /* 0x000fe20000100800 */
[----:B------:R-:W-:-:S03]  /*9e60*/  IMAD.X R206, R206, 0x1, R52, P5 ;  /* 0x00000001cece7824 */ /* 0x000fc600028e0634 */
[----:B------:R-:W-:Y:S01]  /*9e70*/  STL [R1+0x188], R245 ;  /* 0x000188f501007387 */ /* 0x000fe20000100800 */
[-C--:B------:R-:W-:Y:S01]  /*9e80*/  IADD3 R190, P5, R190, R53.reuse, RZ ;  /* 0x00000035bebe7210 */ /* 0x080fe20007fbe0ff */
[--C-:B------:R-:W-:Y:S01]  /*9e90*/  IMAD.X R172, R172, 0x1, R52.reuse, P6 ;  /* 0x00000001acac7824 */ /* 0x100fe200030e0634 */
[----:B------:R-:W-:Y:S01]  /*9ea0*/  IADD3 R177, P6, R177, R53, RZ ;  /* 0x00000035b1b17210 */ /* 0x000fe20007fde0ff */
[----:B------:R-:W-:Y:S04]  /*9eb0*/  STL [R1+0x1ac], R206 ;  /* 0x0001acce01007387 */ /* 0x000fe80000100800 */
[----:B------:R0:W-:Y:S04]  /*9ec0*/  STL [R1+0x178], R177 ;  /* 0x000178b101007387 */ /* 0x0001e80000100800 */
[----:B------:R-:W-:Y:S04]  /*9ed0*/  STL [R1+0x180], R190 ;  /* 0x000180be01007387 */ /* 0x000fe80000100800 */
[----:B0-----:R-:W2:Y:S04]  /*9ee0*/  LDL.LU R177, [R1+0x184] ;  /* 0x0001840001b17983 */ /* 0x001ea80000300800 */
[----:B------:R-:W-:Y:S01]  /*9ef0*/  STL [R1+0x1a4], R172 ;  /* 0x0001a4ac01007387 */ /* 0x000fe20000100800 */
[----:B---3--:R-:W-:-:S05]  /*9f00*/  IMAD.X R134, R134, 0x1, R52, P1 ;  /* 0x0000000186867824 */ /* 0x008fca00008e0634 */
[----:B------:R0:W-:Y:S04]  /*9f10*/  STL [R1+0x19c], R134 ;  /* 0x00019c8601007387 */ /* 0x0001e80000100800 */
[----:B0-----:R-:W3:Y:S01]  /*9f20*/  LDL.LU R134, [R1+0x158] ;  /* 0x0001580001867983 */ /* 0x001ee20000300800 */
[----:B----4-:R-:W-:-:S05]  /*9f30*/  IADD3 R135, P1, R135, R53, RZ ;  /* 0x0000003587877210 */ /* 0x010fca0007f3e0ff */
        /* <DEDUP_REMOVED lines=18> */
[----:B------:R-:W5:Y:S01]  /*a060*/  LDL.LU R159, [R1+0x128] ;  /* 0x00012800019f7983 */ /* 0x000f620000300800 */
        /* <DEDUP_REMOVED lines=12> */
[----:B0-----:R-:W5:Y:S01]  /*a130*/  LDL.LU R161, [R1+0x124] ;  /* 0x0001240001a17983 */ /* 0x001f620000300800 */
[----:B--2---:R-:W-:-:S05]  /*a140*/  IMAD.X R177, R177, 0x1, R52, P4 ;  /* 0x00000001b1b17824 */ /* 0x004fca00020e0634 */
[----:B------:R0:W-:Y:S04]  /*a150*/  STL [R1+0x184], R177 ;  /* 0x000184b101007387 */ /* 0x0001e80000100800 */
        /* <DEDUP_REMOVED lines=10> */
[----:B0-----:R-:W5:Y:S01]  /*a200*/  LDL.LU R137, [R1+0x114] ;  /* 0x0001140001897983 */ /* 0x001f620000300800 */
[----:B------:R-:W-:-:S03]  /*a210*/  IADD3 R244, P6, R244, R53, RZ ;  /* 0x00000035f4f47210 */ /* 0x000fc60007fde0ff */
[----:B------:R0:W-:Y:S01]  /*a220*/  STL [R1+0x174], R156 ;  /* 0x0001749c01007387 */ /* 0x0001e20000100800 */
[--C-:B------:R-:W-:Y:S01]  /*a230*/  IMAD.X R252, R252, 0x1, R52.reuse, P1 ;  /* 0x00000001fcfc7824 */ /* 0x100fe200008e0634 */
[----:B------:R-:W-:Y:S02]  /*a240*/  IADD3 R208, P1, R208, R53, RZ ;  /* 0x00000035d0d07210 */ /* 0x000fe40007f3e0ff */
[----:B0-----:R-:W5:Y:S01]  /*a250*/  LDL.LU R156, [R1+0xe8] ;  /* 0x0000e800019c7983 */ /* 0x001f620000300800 */
        /* <DEDUP_REMOVED lines=19> */
[----:B0-----:R-:W5:Y:S04]  /*a390*/  LDL.LU R143, [R1+0x10c] ;  /* 0x00010c00018f7983 */ /* 0x001f680000300800 */
        /* <DEDUP_REMOVED lines=12> */
[----:B------:R-:W-:Y:S02]  /*a460*/  IMAD.X R161, R161, 0x1, R52, P4 ;  /* 0x00000001a1a17824 */ /* 0x000fe400020e0634 */
[----:B------:R-:W-:Y:S04]  /*a470*/  STL [R1+0x134], R245 ;  /* 0x000134f501007387 */ /* 0x000fe80000100800 */
[----:B------:R-:W-:Y:S04]  /*a480*/  STL [R1+0x108], R206 ;  /* 0x000108ce01007387 */ /* 0x000fe80000100800 */
[----:B------:R0:W-:Y:S04]  /*a490*/  STL [R1+0x124], R161 ;  /* 0x000124a101007387 */ /* 0x0001e80000100800 */
[----:B------:R-:W-:Y:S04]  /*a4a0*/  STL [R1+0x12c], R190 ;  /* 0x00012cbe01007387 */ /* 0x000fe80000100800 */
[----:B0-----:R-:W5:Y:S04]  /*a4b0*/  LDL.LU R161, [R1+0xe0] ;  /* 0x0000e00001a17983 */ /* 0x001f680000300800 */
[----:B------:R-:W-:Y:S01]  /*a4c0*/  STL [R1+0x100], R172 ;  /* 0x000100ac01007387 */ /* 0x000fe20000100800 */
[----:B--2---:R-:W-:-:S05]  /*a4d0*/  IADD3 R177, P4, R177, R53, RZ ;  /* 0x00000035b1b17210 */ /* 0x004fca0007f9e0ff */
[----:B------:R0:W-:Y:S04]  /*a4e0*/  STL [R1+0xf8], R177 ;  /* 0x0000f8b101007387 */ /* 0x0001e80000100800 */
[----:B0-----:R-:W2:Y:S01]  /*a4f0*/  LDL.LU R177, [R1+0x104] ;  /* 0x0001040001b17983 */ /* 0x001ea20000300800 */
        /* <DEDUP_REMOVED lines=20> */
[----:B------:R-:W-:-:S03]  /*a640*/  IMAD.X R143, R143, 0x1, R52, P1 ;  /* 0x000000018f8f7824 */ /* 0x000fc600008e0634 */
[----:B------:R-:W5:Y:S04]  /*a650*/  LDL.LU R175, [R1+0xa8] ;  /* 0x0000a80001af7983 */ /* 0x000f680000300800 */
        /* <DEDUP_REMOVED lines=9> */
[----:B0-----:R-:W5:Y:S04]  /*a6f0*/  LDL.LU R156, [R1+0xac] ;  /* 0x0000ac00019c7983 */ /* 0x001f680000300800 */
[----:B-1----:R-:W5:Y:S01]  /*a700*/  LDL.LU R143, [R1+0x80] ;  /* 0x00008000018f7983 */ /* 0x002f620000300800 */
[----:B------:R-:W-:-:S05]  /*a710*/  IADD3 R161, P1, R161, R53, RZ ;  /* 0x00000035a1a17210 */ /* 0x000fca0007f3e0ff */
[----:B------:R0:W-:Y:S04]  /*a720*/  STL [R1+0xe0], R161 ;  /* 0x0000e0a101007387 */ /* 0x0001e80000100800 */
        /* <DEDUP_REMOVED lines=10> */
[----:B-----5:R-:W-:Y:S01]  /*a7d0*/  IADD3 R137, P3, R137, R53, RZ ;  /* 0x0000003589897210 */ /* 0x020fe20007f7e0ff */
[----:B------:R-:W-:-:S04]  /*a7e0*/  IMAD.X R244, R244, 0x1, R52, P4 ;  /* 0x00000001f4f47824 */ /* 0x000fc800020e0634 */
        /* <DEDUP_REMOVED lines=23> */
[----:B------:R-:W-:Y:S04]  /*a960*/  STL [R1+0xa8], R175 ;  /* 0x0000a8af01007387 */ /* 0x000fe80000100800 */
        /* <DEDUP_REMOVED lines=13> */
[----:B------:R-:W-:Y:S04]  /*aa40*/  STL [R1+0xb4], R190 ;  /* 0x0000b4be01007387 */ /* 0x000fe80000100800 */
[----:B------:R0:W-:Y:S04]  /*aa50*/  STL [R1+0x80], R143 ;  /* 0x0000808f01007387 */ /* 0x0001e80000100800 */
[----:B------:R-:W-:Y:S04]  /*aa60*/  STL [R1+0x88], R172 ;  /* 0x000088ac01007387 */ /* 0x000fe80000100800 */
[----:B0-----:R-:W5:Y:S01]  /*aa70*/  LDL.LU R143, [R1+0x68] ;  /* 0x00006800018f7983 */ /* 0x001f620000300800 */
[----:B------:R-:W-:-:S03]  /*aa80*/  IMAD.X R161, R161, 0x1, R52, P2 ;  /* 0x00000001a1a17824 */ /* 0x000fc600010e0634 */
[----:B------:R-:W-:Y:S04]  /*aa90*/  STL [R1+0xac], R156 ;  /* 0x0000ac9c01007387 */ /* 0x000fe80000100800 */
[----:B------:R0:W-:Y:S04]  /*aaa0*/  STL [R1+0xa4], R161 ;  /* 0x0000a4a101007387 */ /* 0x0001e80000100800 */
[----:B0-----:R-:W5:Y:S01]  /*aab0*/  LDL.LU R161, [R1+0x8c] ;  /* 0x00008c0001a17983 */ /* 0x001f620000300800 */
        /* <DEDUP_REMOVED lines=9> */
[----:B-----5:R-:W-:-:S03]  /*ab50*/  IMAD.X R137, R137, 0x1, R52, P4 ;  /* 0x0000000189897824 */ /* 0x020fc600020e0634 */
        /* <DEDUP_REMOVED lines=21> */
[----:B0-----:R-:W5:Y:S01]  /*acb0*/  LDL.LU R137, [R1+0x2c] ;  /* 0x00002c0001897983 */ /* 0x001f620000300800 */
[----:B------:R-:W-:-:S05]  /*acc0*/  IADD3 R143, P4, R143, R53, RZ ;  /* 0x000000358f8f7210 */ /* 0x000fca0007f9e0ff */
[----:B------:R0:W-:Y:S04]  /*acd0*/  STL [R1+0x68], R143 ;  /* 0x0000688f01007387 */ /* 0x0001e80000100800 */
[----:B0-----:R-:W5:Y:S01]  /*ace0*/  LDL.LU R143, [R1+0x24] ;  /* 0x00002400018f7983 */ /* 0x001f620000300800 */
[----:B------:R-:W-:-:S05]  /*acf0*/  IMAD.X R161, R161, 0x1, R52, P5 ;  /* 0x00000001a1a17824 */ /* 0x000fca00028e0634 */
[----:B------:R0:W-:Y:S04]  /*ad00*/  STL [R1+0x8c], R161 ;  /* 0x00008ca101007387 */ /* 0x0001e80000100800 */
[----:B0-----:R-:W5:Y:S01]  /*ad10*/  LDL.LU R161, [R1+0x1c] ;  /* 0x00001c0001a17983 */ /* 0x001f620000300800 */
[----:B------:R-:W-:Y:S01]  /*ad20*/  UMOV UR42, UR18 ;  /* 0x00000012002a7c82 */ /* 0x000fe20008000000 */
[----:B------:R-:W-:Y:S02]  /*ad30*/  UMOV UR43, UR19 ;  /* 0x00000013002b7c82 */ /* 0x000fe40008000000 */
[----:B------:R-:W-:Y:S01]  /*ad40*/  HGMMA.64x16x16.F32.BF16 R24, gdesc[UR40].tnspA, R24 ;  /* 0x20200000281879f0 */ /* 0x000fe20008701818 */
        /* <DEDUP_REMOVED lines=8> */
[----:B0-----:R-:W4:Y:S01]  /*add0*/  LDL.LU R135, [R1] ;  /* 0x0000000001877983 */ /* 0x001f220000300800 */
[----:B------:R-:W-:Y:S01]  /*ade0*/  UMOV UR46, UR22 ;  /* 0x00000016002e7c82 */ /* 0x000fe20008000000 */
[----:B------:R-:W-:Y:S02]  /*adf0*/  UMOV UR47, UR23 ;  /* 0x00000017002f7c82 */ /* 0x000fe40008000000 */
[----:B------:R-:W-:Y:S01]  /*ae00*/  HGMMA.64x16x16.F32.BF16 R24, gdesc[UR44].tnspA, R24 ;  /* 0x202000002c1879f0 */ /* 0x000fe20008701818 */
[----:B------:R-:W-:Y:S01]  /*ae10*/  UMOV UR50, UR26 ;  /* 0x0000001a00327c82 */ /* 0x000fe20008000000 */
[----:B------:R-:W-:-:S02]  /*ae20*/  UMOV UR51, UR27 ;  /* 0x0000001b00337c82 */ /* 0x000fc40008000000 */
[----:B------:R-:W-:Y:S01]  /*ae30*/  HGMMA.64x16x16.F32.BF16 R24, gdesc[UR48].tnspA, R24 ;  /* 0x20200000301879f0 */ /* 0x000fe20008701818 */
[----:B------:R-:W-:Y:S01]  /*ae40*/  UMOV UR54, UR30 ;  /* 0x0000001e00367c82 */ /* 0x000fe20008000000 */
[----:B------:R-:W-:Y:S01]  /*ae50*/  UMOV UR55, UR31 ;  /* 0x0000001f00377c82 */ /* 0x000fe20008000000 */
[--C-:B-----5:R-:W-:Y:S01]  /*ae60*/  IMAD.X R235, R235, 0x1, R52.reuse, P1 ;  /* 0x00000001ebeb7824 */ /* 0x120fe200008e0634 */
[-C--:B------:R-:W-:Y:S01]  /*ae70*/  IADD3 R244, P1, R244, R53.reuse, RZ ;  /* 0x00000035f4f47210 */ /* 0x080fe20007f3e0ff */
[--C-:B------:R-:W-:Y:S01]  /*ae80*/  IMAD.X R252, R252, 0x1, R52.reuse, P2 ;  /* 0x00000001fcfc7824 */ /* 0x100fe200010e0634 */
[-C--:B------:R-:W-:Y:S01]  /*ae90*/  IADD3 R208, P2, R208, R53.reuse, RZ ;  /* 0x00000035d0d07210 */ /* 0x080fe20007f5e0ff */
[--C-:B------:R-:W-:Y:S01]  /*aea0*/  IMAD.X R192, R192, 0x1, R52.reuse, P3 ;  /* 0x00000001c0c07824 */ /* 0x100fe200018e0634 */
[-C--:B------:R-:W-:Y:S01]  /*aeb0*/  IADD3 R174, P3, R174, R53.reuse, RZ ;  /* 0x00000035aeae7210 */ /* 0x080fe20007f7e0ff */
[----:B------:R-:W-:Y:S01]  /*aec0*/  HGMMA.64x16x16.F32.BF16 R24, gdesc[UR52].tnspA, R24 ;  /* 0x20200000341879f0 */ /* 0x000fe20008701818 */
[--C-:B------:R-:W-:Y:S01]  /*aed0*/  IMAD.X R158, R158, 0x1, R52.reuse, P4 ;  /* 0x000000019e9e7824 */ /* 0x100fe200020e0634 */
[-C--:B------:R-:W-:Y:S01]  /*aee0*/  IADD3 R138, P4, R138, R53.reuse, RZ ;  /* 0x000000358a8a7210 */ /* 0x080fe20007f9e0ff */
        /* <DEDUP_REMOVED lines=10> */
[----:B------:R-:W-:Y:S01]  /*af90*/  UMOV UR58, UR34 ;  /* 0x00000022003a7c82 */ /* 0x000fe20008000000 */
[----:B------:R-:W-:Y:S01]  /*afa0*/  UMOV UR59, UR35 ;  /* 0x00000023003b7c82 */ /* 0x000fe20008000000 */
        /* <DEDUP_REMOVED lines=14> */
[----:B------:R0:W-:Y:S01]  /*b090*/  STL [R1+0x7c], R235 ;  /* 0x00007ceb01007387 */ /* 0x0001e20000100800 */
[----:B------:R-:W-:Y:S01]  /*b0a0*/  IMAD.X R98, R98, 0x1, R52, P5 ;  /* 0x0000000162627824 */ /* 0x000fe200028e0634 */
[----:B------:R-:W-:-:S02]  /*b0b0*/  IADD3 R85, P5, R85, R53, RZ ;  /* 0x0000003555557210 */ /* 0x000fc40007fbe0ff */
[----:B------:R0:W-:Y:S01]  /*b0c0*/  STL [R1+0x50], R244 ;  /* 0x000050f401007387 */ /* 0x0001e20000100800 */
[--C-:B------:R-:W-:Y:S01]  /*b0d0*/  IMAD.X R72, R72, 0x1, R52.reuse, P6 ;  /* 0x0000000148487824 */ /* 0x100fe200030e0634 */
[-C--:B------:R-:W-:Y:S01]  /*b0e0*/  IADD3 R106, P6, R106, R53.reuse, RZ ;  /* 0x000000356a6a7210 */ /* 0x080fe20007fde0ff */
[--C-:B------:R-:W-:Y:S01]  /*b0f0*/  IMAD.X R120, R120, 0x1, R52.reuse, P1 ;  /* 0x0000000178787824 */ /* 0x100fe200008e0634 */
[----:B------:R0:W-:Y:S01]  /*b100*/  STL [R1+0x74], R252 ;  /* 0x000074fc01007387 */ /* 0x0001e20000100800 */
[----:B------:R-:W-:Y:S01]  /*b110*/  IADD3 R84, P1, R84, R53, RZ ;  /* 0x0000003554547210 */ /* 0x000fe20007f3e0ff */
[----:B------:R-:W-:Y:S02]  /*b120*/  HGMMA.64x16x16.F32.BF16 R24, gdesc[UR56].tnspA, R24, gsb0 ;  /* 0x20200000381879f0 */ /* 0x000fe40008001818 */
[----:B------:R0:W-:Y:S04]  /*b130*/  STL [R1+0x48], R208 ;  /* 0x000048d001007387 */ /* 0x0001e80000100800 */
[----:B------:R0:W-:Y:S01]  /*b140*/  STL [R1+0x6c], R192 ;  /* 0x00006cc001007387 */ /* 0x0001e20000100800 */
[----:B------:R-:W-:-:S03]  /*b150*/  IMAD.X R112, R112, 0x1, R52, P5 ;  /* 0x0000000170707824 */ /* 0x000fc600028e0634 */
[----:B------:R0:W-:Y:S01]  /*b160*/  STL [R1+0x40], R174 ;  /* 0x000040ae01007387 */ /* 0x0001e20000100800 */
[----:B------:R-:W-:-:S03]  /*b170*/  IADD3 R82, P5, R82, R53, RZ ;  /* 0x0000003552527210 */ /* 0x000fc60007fbe0ff */
[----:B------:R0:W-:Y:S01]  /*b180*/  STL [R1+0x64], R158 ;  /* 0x0000649e01007387 */ /* 0x0001e20000100800 */
[----:B------:R-:W-:-:S03]  /*b190*/  IMAD.X R66, R66, 0x1, R52, P6 ;  /* 0x0000000142427824 */ /* 0x000fc600030e0634 */
[----:B------:R0:W-:Y:S01]  /*b1a0*/  STL [R1+0x38], R138 ;  /* 0x0000388a01007387 */ /* 0x0001e20000100800 */
[----:B------:R-:W-:Y:S01]  /*b1b0*/  IMAD.X R95, R95, 0x1, R52, P1 ;  /* 0x000000015f5f7824 */ /* 0x000fe200008e0634 */
[-C--:B------:R-:W-:Y:S02]  /*b1c0*/  IADD3 R123, P6, R123, R53.reuse, RZ ;  /* 0x000000357b7b7210 */ /* 0x080fe40007fde0ff */
[----:B------:R0:W-:Y:S01]  /*b1d0*/  STL [R1+0x5c], R130 ;  /* 0x00005c8201007387 */ /* 0x0001e20000100800 */
[----:B------:R-:W-:-:S03]  /*b1e0*/  IADD3 R81, P1, R81, R53, RZ ;  /* 0x0000003551517210 */ /* 0x000fc60007f3e0ff */
        /* <DEDUP_REMOVED lines=18> */
[----:B--2---:R-:W-:Y:S01]  /*b310*/  IMAD.X R177, R177, 0x1, R52, P2 ;  /* 0x00000001b1b17824 */ /* 0x004fe200010e0634 */
[----:B------:R-:W-:-:S05]  /*b320*/  IADD3 R124, P2, R124, R53, RZ ;  /* 0x000000357c7c7210 */ /* 0x000fca0007f5e0ff */
[----:B------:R-:W-:Y:S01]  /*b330*/  IMAD.X R76, R76, 0x1, R52, P2 ;  /* 0x000000014c4c7824 */ /* 0x000fe200010e0634 */
[----:B------:R-:W-:-:S05]  /*b340*/  IADD3 R107, P2, R107, R53, RZ ;  /* 0x000000356b6b7210 */ /* 0x000fca0007f5e0ff */
[--C-:B------:R-:W-:Y:S01]  /*b350*/  IMAD.X R70, R70, 0x1, R52.reuse, P2 ;  /* 0x0000000146467824 */ /* 0x100fe200010e0634 */
[-C--:B------:R-:W-:Y:S01]  /*b360*/  IADD3 R117, P2, R117, R53.reuse, RZ ;  /* 0x0000003575757210 */ /* 0x080fe20007f5e0ff */
[----:B---3--:R-:W-:Y:S01]  /*b370*/  IMAD.X R134, R134, 0x1, R52, P3 ;  /* 0x0000000186867824 */ /* 0x008fe200018e0634 */
[----:B------:R-:W-:-:S05]  /*b380*/  IADD3 R89, P3, R89, R53, RZ ;  /* 0x0000003559597210 */ /* 0x000fca0007f7e0ff */
[----:B------:R-:W-:Y:S01]  /*b390*/  IMAD.X R113, R113, 0x1, R52, P3 ;  /* 0x0000000171717824 */ /* 0x000fe200018e0634 */
[----:B------:R-:W-:-:S05]  /*b3a0*/  IADD3 R86, P3, R86, R53, RZ ;  /* 0x0000003556567210 */ /* 0x000fca0007f7e0ff */
[--C-:B------:R-:W-:Y:S02]  /*b3b0*/  IMAD.X R96, R96, 0x1, R52.reuse, P3 ;  /* 0x0000000160607824 */ /* 0x100fe400018e0634 */
[----:B----4-:R-:W-:Y:S01]  /*b3c0*/  IMAD.X R135, R135, 0x1, R52, P4 ;  /* 0x0000000187877824 */ /* 0x010fe200020e0634 */
[-C--:B------:R-:W-:Y:S02]  /*b3d0*/  IADD3 R57, P4, R57, R53.reuse, RZ ;  /* 0x0000003539397210 */ /* 0x080fe40007f9e0ff */
[----:B------:R-:W-:-:S03]  /*b3e0*/  IADD3 R83, P3, R83, R53, RZ ;  /* 0x0000003553537210 */ /* 0x000fc60007f7e0ff */
[--C-:B------:R-:W-:Y:S01]  /*b3f0*/  IMAD.X R74, R74, 0x1, R52.reuse, P4 ;  /* 0x000000014a4a7824 */ /* 0x100fe200020e0634 */
[-C--:B------:R-:W-:Y:S01]  /*b400*/  IADD3 R127, P4, R127, R53.reuse, RZ ;  /* 0x000000357f7f7210 */ /* 0x080fe20007f9e0ff */
[--C-:B------:R-:W-:Y:S01]  /*b410*/  IMAD.X R64, R64, 0x1, R52.reuse, P2 ;  /* 0x0000000140407824 */ /* 0x100fe200010e0634 */
[-C--:B------:R-:W-:Y:S01]  /*b420*/  IADD3 R104, P2, R104, R53.reuse, RZ ;  /* 0x0000003568687210 */ /* 0x080fe20007f5e0ff */
[--C-:B------:R-:W-:Y:S02]  /*b430*/  IMAD.X R121, R121, 0x1, R52.reuse, P3 ;  /* 0x0000000179797824 */ /* 0x100fe400018e0634 */
[--C-:B------:R-:W-:Y:S01]  /*b440*/  IMAD.X R68, R68, 0x1, R52.reuse, P4 ;  /* 0x0000000144447824 */ /* 0x100fe200020e0634 */
[-C--:B------:R-:W-:Y:S02]  /*b450*/  IADD3 R105, P4, R105, R53.reuse, RZ ;  /* 0x0000003569697210 */ /* 0x080fe40007f9e0ff */
[----:B------:R-:W-:Y:S01]  /*b460*/  IADD3 R80, P3, R80, R53, RZ ;  /* 0x0000003550507210 */ /* 0x000fe20007f7e0ff */
[----:B------:R-:W-:-:S02]  /*b470*/  IMAD.X R59, R59, 0x1, R52, P2 ;  /* 0x000000013b3b7824 */ /* 0x000fc400010e0634 */
[--C-:B------:R-:W-:Y:S01]  /*b480*/  IMAD.X R62, R62, 0x1, R52.reuse, P4 ;  /* 0x000000013e3e7824 */ /* 0x100fe200020e0634 */
[-C--:B------:R-:W-:Y:S01]  /*b490*/  IADD3 R116, P4, R116, R53.reuse, RZ ;  /* 0x0000003574747210 */ /* 0x080fe20007f9e0ff */
[--C-:B------:R-:W-:Y:S01]  /*b4a0*/  IMAD.X R93, R93, 0x1, R52.reuse, P3 ;  /* 0x000000015d5d7824 */ /* 0x100fe200018e0634 */
[-C--:B------:R-:W-:Y:S02]  /*b4b0*/  IADD3 R125, P2, R125, R53.reuse, RZ ;  /* 0x000000357d7d7210 */ /* 0x080fe40007f5e0ff */
[-C--:B------:R-:W-:Y:S01]  /*b4c0*/  IADD3 R75, P3, R75, R53.reuse, RZ ;  /* 0x000000354b4b7210 */ /* 0x080fe20007f7e0ff */
[----:B------:R0:W-:Y:S01]  /*b4d0*/  STL [R1+0x8], R156 ;  /* 0x0000089c01007387 */ /* 0x0001e20000100800 */
[--C-:B------:R-:W-:Y:S01]  /*b4e0*/  IMAD.X R58, R58, 0x1, R52.reuse, P4 ;  /* 0x000000013a3a7824 */ /* 0x100fe200020e0634 */
[-C--:B------:R-:W-:Y:S01]  /*b4f0*/  IADD3 R102, P4, R102, R53.reuse, RZ ;  /* 0x0000003566667210 */ /* 0x080fe20007f9e0ff */
[--C-:B------:R-:W-:Y:S01]  /*b500*/  IMAD.X R10, R10, 0x1, R52.reuse, P6 ;  /* 0x000000010a0a7824 */ /* 0x100fe200030e0634 */
[----:B------:R0:W-:Y:S01]  /*b510*/  STL [R1+0x2c], R137 ;  /* 0x00002c8901007387 */ /* 0x0001e20000100800 */
[--C-:B------:R-:W-:Y:S01]  /*b520*/  IMAD.X R92, R92, 0x1, R52.reuse, P1 ;  /* 0x000000015c5c7824 */ /* 0x100fe200008e0634 */
[-C--:B------:R-:W-:Y:S01]  /*b530*/  IADD3 R115, P6, R115, R53.reuse, RZ ;  /* 0x0000003573737210 */ /* 0x080fe20007fde0ff */
[--C-:B------:R-:W-:Y:S01]  /*b540*/  IMAD.X R56, R56, 0x1, R52.reuse, P2 ;  /* 0x0000000138387824 */ /* 0x100fe200010e0634 */
[----:B------:R0:W-:Y:S01]  /*b550*/  STL [R1+0x24], R143 ;  /* 0x0000248f01007387 */ /* 0x0001e20000100800 */
[----:B------:R-:W-:Y:S01]  /*b560*/  IMAD.X R110, R110, 0x1, R52, P3 ;  /* 0x000000016e6e7824 */ /* 0x000fe200018e0634 */
[----:B------:R-:W-:-:S02]  /*b570*/  IADD3 R71, P1, R71, R53, RZ ;  /* 0x0000003547477210 */ /* 0x000fc40007f3e0ff */
[----:B------:R0:W-:Y:S01]  /*b580*/  STL [R1+0x1c], R161 ;  /* 0x00001ca101007387 */ /* 0x0001e20000100800 */
[-C--:B------:R-:W-:Y:S02]  /*b590*/  IADD3 R101, P2, R101, R53.reuse, RZ ;  /* 0x0000003565657210 */ /* 0x080fe40007f5e0ff */
[----:B------:R-:W-:Y:S01]  /*b5a0*/  IADD3 R69, P3, R69, R53, RZ ;  /* 0x0000003545457210 */ /* 0x000fe20007f7e0ff */
[----:B------:R0:W-:Y:S01]  /*b5b0*/  STL [R1+0x14], R177 ;  /* 0x000014b101007387 */ /* 0x0001e20000100800 */
[----:B------:R-:W-:-:S03]  /*b5c0*/  VIADD R51, R51, 0x1 ;  /* 0x0000000133337836 */ /* 0x000fc60000000000 */
[----:B------:R0:W-:Y:S01]  /*b5d0*/  STL [R1+0xc], R134 ;  /* 0x00000c8601007387 */ /* 0x0001e20000100800 */
[--C-:B------:R-:W-:Y:S01]  /*b5e0*/  IMAD.X R55, R55, 0x1, R52.reuse, P4 ;  /* 0x0000000137377824 */ /* 0x100fe200020e0634 */
[-C--:B------:R-:W-:Y:S01]  /*b5f0*/  IADD3 R122, P4, R122, R53.reuse, RZ ;  /* 0x000000357a7a7210 */ /* 0x080fe20007f9e0ff */
[--C-:B------:R-:W-:Y:S01]  /*b600*/  IMAD.X R91, R91, 0x1, R52.reuse, P5 ;  /* 0x000000015b5b7824 */ /* 0x100fe200028e0634 */
[----:B------:R0:W-:Y:S01]  /*b610*/  STL [R1], R135 ;  /* 0x0000008701007387 */ /* 0x0001e20000100800 */
[----:B------:R-:W-:Y:S01]  /*b620*/  IADD3 R67, P5, R67, R53, RZ ;  /* 0x0000003543437210 */ /* 0x000fe20007fbe0ff */
[--C-:B------:R-:W-:Y:S01]  /*b630*/  IMAD.X R54, R54, 0x1, R52.reuse, P6 ;  /* 0x0000000136367824 */ /* 0x100fe200030e0634 */
[----:B------:R-:W-:Y:S01]  /*b640*/  IADD3 R99, P6, R99, UR5, RZ ;  /* 0x0000000563637c10 */ /* 0x000fe2000ffde0ff */
[--C-:B------:R-:W-:Y:S01]  /*b650*/  IMAD.X R43, R43, 0x1, R52.reuse, P1 ;  /* 0x000000012b2b7824 */ /* 0x100fe200008e0634 */
[----:B------:R-:W-:Y:S01]  /*b660*/  IADD3 R65, P1, R65, UR5, RZ ;  /* 0x0000000541417c10 */ /* 0x000fe2000ff3e0ff */
[--C-:B------:R-:W-:Y:S01]  /*b670*/  IMAD.X R41, R41, 0x1, R52.reuse, P2 ;  /* 0x0000000129297824 */ /* 0x100fe200010e0634 */
[----:B------:R-:W-:Y:S01]  /*b680*/  IADD3 R114, P2, R114, UR5, RZ ;  /* 0x0000000572727c10 */ /* 0x000fe2000ff5e0ff */
[----:B------:R-:W-:Y:S01]  /*b690*/  IMAD.X R23, R23, 0x1, R52, P3 ;  /* 0x0000000117177824 */ /* 0x000fe200018e0634 */
[----:B------:R-:W-:-:S02]  /*b6a0*/  IADD3 R63, P3, R63, UR5, RZ ;  /* 0x000000053f3f7c10 */ /* 0x000fc4000ff7e0ff */
[----:B------:R-:W-:Y:S01]  /*b6b0*/  ISETP.NE.U32.AND P0, PT, R51, R128, PT ;  /* 0x000000803300720c */ /* 0x000fe20003f05070 */
[--C-:B------:R-:W-:Y:S01]  /*b6c0*/  IMAD.X R21, R21, 0x1, R52.reuse, P4 ;  /* 0x0000000115157824 */ /* 0x100fe200020e0634 */
[----:B------:R-:W-:Y:S01]  /*b6d0*/  IADD3.X R17, R17, UR60, RZ, P6, !PT ;  /* 0x0000003c11117c10 */ /* 0x000fe2000b7fe4ff */
[----:B------:R-:W-:Y:S01]  /*b6e0*/  IMAD.X R19, R19, 0x1, R52, P5 ;  /* 0x0000000113137824 */ /* 0x000fe200028e0634 */
[----:B------:R-:W-:Y:S02]  /*b6f0*/  IADD3.X R15, R15, UR60, RZ, P1, !PT ;  /* 0x0000003c0f0f7c10 */ /* 0x000fe40008ffe4ff */
[----:B------:R-:W-:Y:S02]  /*b700*/  IADD3.X R13, R13, UR60, RZ, P2, !PT ;  /* 0x0000003c0d0d7c10 */ /* 0x000fe400097fe4ff */
[----:B------:R-:W-:Y:S02]  /*b710*/  IADD3.X R11, R11, UR60, RZ, P3, !PT ;  /* 0x0000003c0b0b7c10 */ /* 0x000fe40009ffe4ff */
[----:B------:R-:W-:-:S02]  /*b720*/  IADD3 R97, P4, R97, UR5, RZ ;  /* 0x0000000561617c10 */ /* 0x000fc4000ff9e0ff */
[----:B------:R-:W-:Y:S02]  /*b730*/  IADD3 R61, P5, R61, UR5, RZ ;  /* 0x000000053d3d7c10 */ /* 0x000fe4000ffbe0ff */
[----:B------:R-:W-:Y:S02]  /*b740*/  IADD3 R50, P6, R50, UR5, RZ ;  /* 0x0000000532327c10 */ /* 0x000fe4000ffde0ff */
[----:B------:R-:W-:Y:S02]  /*b750*/  IADD3 R49, P1, R49, UR5, RZ ;  /* 0x0000000531317c10 */ /* 0x000fe4000ff3e0ff */
[----:B------:R-:W-:Y:S02]  /*b760*/  IADD3 R48, P2, R48, UR5, RZ ;  /* 0x0000000530307c10 */ /* 0x000fe4000ff5e0ff */
[----:B------:R-:W-:Y:S02]  /*b770*/  IADD3 R47, P3, R47, UR5, RZ ;  /* 0x000000052f2f7c10 */ /* 0x000fe4000ff7e0ff */
[----:B------:R-:W-:-:S02]  /*b780*/  IADD3.X R9, R9, UR60, RZ, P4, !PT ;  /* 0x0000003c09097c10 */ /* 0x000fc4000a7fe4ff */
[----:B------:R-:W-:Y:S02]  /*b790*/  IADD3.X R8, R8, UR60, RZ, P5, !PT ;  /* 0x0000003c08087c10 */ /* 0x000fe4000affe4ff */
[----:B------:R-:W-:Y:S02]  /*b7a0*/  IADD3.X R7, R7, UR60, RZ, P6, !PT ;  /* 0x0000003c07077c10 */ /* 0x000fe4000b7fe4ff */
        /* <DEDUP_REMOVED lines=8> */
[----:B------:R-:W-:Y:S01]  /*b830*/  IADD3 R22, P3, R22, UR5, RZ ;  /* 0x0000000516167c10 */ /* 0x000fe2000ff7e0ff */
[----:B------:R-:W-:Y:S02]  /*b840*/  WARPGROUP.DEPBAR.LE gsb0, 0x0 ;  /* 0x00008000000079c5 */ /* 0x000fe40000010000 */
[----:B------:R-:W-:-:S02]  /*b850*/  IADD3.X R3, R3, UR60, RZ, P4, !PT ;  /* 0x0000003c03037c10 */ /* 0x000fc4000a7fe4ff */
[----:B------:R-:W-:Y:S02]  /*b860*/  IADD3.X R20, R20, UR60, RZ, P5, !PT ;  /* 0x0000003c14147c10 */ /* 0x000fe4000affe4ff */
[----:B------:R-:W-:Y:S02]  /*b870*/  IADD3.X R18, R18, UR60, RZ, P6, !PT ;  /* 0x0000003c12127c10 */ /* 0x000fe4000b7fe4ff */
[----:B------:R-:W-:Y:S02]  /*b880*/  IADD3.X R16, R16, UR60, RZ, P1, !PT ;  /* 0x0000003c10107c10 */ /* 0x000fe40008ffe4ff */
[----:B------:R-:W-:Y:S02]  /*b890*/  IADD3.X R14, R14, UR60, RZ, P2, !PT ;  /* 0x0000003c0e0e7c10 */ /* 0x000fe400097fe4ff */
[----:B------:R-:W-:Y:S01]  /*b8a0*/  IADD3.X R12, R12, UR60, RZ, P3, !PT ;  /* 0x0000003c0c0c7c10 */ /* 0x000fe20009ffe4ff */
[----:B0-----:R-:W-:Y:S06]  /*b8b0*/  @P0 BRA `(.L_x_1) ;  /* 0xffffff8800b00947 */ /* 0x001fec000383ffff */
[----:B------:R-:W-:Y:S02]  /*b8c0*/  F2FP.BF16.F32.PACK_AB R31, R31, R30 ;  /* 0x0000001e1f1f723e */ /* 0x000fe400000010ff */
[----:B------:R-:W-:Y:S02]  /*b8d0*/  F2FP.BF16.F32.PACK_AB R27, R27, R26 ;  /* 0x0000001a1b1b723e */ /* 0x000fe400000010ff */
[----:B------:R-:W-:Y:S02]  /*b8e0*/  F2FP.BF16.F32.PACK_AB R30, R29, R28 ;  /* 0x0000001c1d1e723e */ /* 0x000fe400000010ff */
[----:B------:R-:W-:Y:S02]  /*b8f0*/  F2FP.BF16.F32.PACK_AB R26, R25, R24 ;  /* 0x00000018191a723e */ /* 0x000fe400000010ff */
[----:B------:R-:W-:Y:S02]  /*b900*/  F2FP.BF16.F32.PACK_AB R29, R39, R38 ;  /* 0x00000026271d723e */ /* 0x000fe400000010ff */
[----:B------:R-:W-:-:S02]  /*b910*/  F2FP.BF16.F32.PACK_AB R28, R37, R36 ;  /* 0x00000024251c723e */ /* 0x000fc400000010ff */
[----:B------:R-:W-:Y:S02]  /*b920*/  F2FP.BF16.F32.PACK_AB R25, R35, R34 ;  /* 0x000000222319723e */ /* 0x000fe400000010ff */
[----:B------:R-:W-:-:S07]  /*b930*/  F2FP.BF16.F32.PACK_AB R24, R33, R32 ;  /* 0x000000202118723e */ /* 0x000fce00000010ff */
.L_x_0:
[----:B------:R-:W2:Y:S01]  /*b940*/  LDL.LU R4, [R1+0x2fc] ;  /* 0x0002fc0001047983 */ /* 0x000ea20000300800 */
[----:B------:R-:W-:-:S03]  /*b950*/  ULDC.64 UR8, c[0x0][0x228] ;  /* 0x00008a0000087ab9 */ /* 0x000fc60000000a00 */
[----:B------:R-:W3:Y:S01]  /*b960*/  LDL.LU R20, [R1+0x2e4] ;  /* 0x0002e40001147983 */ /* 0x000ee20000300800 */
[----:B------:R-:W0:Y:S01]  /*b970*/  S2R R2, SR_TID.X ;  /* 0x0000000000027919 */ /* 0x000e220000002100 */
[----:B------:R-:W1:Y:S01]  /*b980*/  S2R R5, SR_TID.X ;  /* 0x0000000000057919 */ /* 0x000e620000002100 */
[C---:B0-----:R-:W-:Y:S02]  /*b990*/  IMAD.SHL.U32 R0, R2.reuse, 0x10, RZ ;  /* 0x0000001002007824 */ /* 0x041fe400078e00ff */
[C---:B------:R-:W-:Y:S02]  /*b9a0*/  IMAD.SHL.U32 R3, R2.reuse, 0x40, RZ ;  /* 0x0000004002037824 */ /* 0x040fe400078e00ff */
[----:B------:R-:W-:Y:S01]  /*b9b0*/  IMAD.SHL.U32 R2, R2, 0x8, RZ ;  /* 0x0000000802027824 */ /* 0x000fe200078e00ff */
[----:B------:R-:W-:Y:S02]  /*b9c0*/  LOP3.LUT R0, R0, 0xf0, RZ, 0xc0, !PT ;  /* 0x000000f000007812 */ /* 0x000fe400078ec0ff */
[----:B------:R-:W-:-:S02]  /*b9d0*/  LOP3.LUT R3, R3, 0x400, RZ, 0xc0, !PT ;  /* 0x0000040003037812 */ /* 0x000fc400078ec0ff */
[----:B------:R-:W-:Y:S02]  /*b9e0*/  LOP3.LUT R2, R2, 0x300, RZ, 0xc0, !PT ;  /* 0x0000030002027812 */ /* 0x000fe400078ec0ff */
[----:B------:R-:W-:Y:S02]  /*b9f0*/  IADD3 R3, R3, UR4, R0 ;  /* 0x0000000403037c10 */ /* 0x000fe4000fffe000 */
[----:B-1----:R-:W-:-:S03]  /*ba00*/  LOP3.LUT R5, R5, 0x7f, RZ, 0xc0, !PT ;  /* 0x0000007f05057812 */ /* 0x002fc600078ec0ff */
[----:B------:R-:W-:Y:S01]  /*ba10*/  IMAD.IADD R9, R2, 0x1, R3 ;  /* 0x0000000102097824 */ /* 0x000fe200078e0203 */
[----:B------:R-:W-:Y:S01]  /*ba20*/  BAR.SYNC.DEFER_BLOCKING 0x0 ;  /* 0x0000000000007b1d */ /* 0x000fe20000010000 */
[----:B------:R-:W-:-:S05]  /*ba30*/  LEA R10, R5, UR4, 0x4 ;  /* 0x00000004050a7c11 */ /* 0x000fca000f8e20ff */
[----:B------:R-:W-:Y:S01]  /*ba40*/  ULDC UR4, c[0x0][0x244] ;  /* 0x0000910000047ab9 */ /* 0x000fe20000000800 */
[----:B------:R-:W-:Y:S01]  /*ba50*/  STSM.16.M88.4 [R9], R24 ;  /* 0x0000001809007844 */ /* 0x000fe20000000200 */
[----:B------:R-:W-:Y:S06]  /*ba60*/  BAR.SYNC.DEFER_BLOCKING 0x0 ;  /* 0x0000000000007b1d */ /* 0x000fec0000010000 */
[----:B------:R-:W0:Y:S02]  /*ba70*/  LDS.128 R12, [R10] ;  /* 0x000000000a0c7984 */ /* 0x000e240000000c00 */
[----:B------:R-:W-:Y:S06]  /*ba80*/  BAR.SYNC.DEFER_BLOCKING 0x0 ;  /* 0x0000000000007b1d */ /* 0x000fec0000010000 */
[----:B------:R-:W-:Y:S02]  /*ba90*/  STSM.16.M88.4 [R9], R28 ;  /* 0x0000001c09007844 */ /* 0x000fe40000000200 */
[----:B------:R-:W-:Y:S01]  /*baa0*/  BAR.SYNC.DEFER_BLOCKING 0x0 ;  /* 0x0000000000007b1d */ /* 0x000fe20000010000 */
[----:B0-----:R-:W-:-:S05]  /*bab0*/  PRMT R11, R12, 0x7632, R11 ;  /* 0x000076320c0b7816 */ /* 0x001fca000000000b */
[----:B------:R0:W1:Y:S01]  /*bac0*/  LDS.128 R16, [R10] ;  /* 0x000000000a107984 */ /* 0x0000620000000c00 */
[C---:B--2---:R-:W-:Y:S01]  /*bad0*/  IMAD R0, R4.reuse, UR4, RZ ;  /* 0x0000000404007c24 */ /* 0x044fe2000f8e02ff */
[----:B------:R-:W-:Y:S01]  /*bae0*/  ISETP.GE.AND P0, PT, R4, UR8, PT ;  /* 0x0000000804007c0c */ /* 0x000fe2000bf06270 */
[----:B------:R-:W-:Y:S01]  /*baf0*/  ULDC.64 UR4, c[0x0][0x220] ;  /* 0x0000880000047ab9 */ /* 0x000fe20000000a00 */
[----:B------:R-:W-:Y:S01]  /*bb00*/  ULDC UR8, c[0x0][0x248] ;  /* 0x0000920000087ab9 */ /* 0x000fe20000000800 */
[----:B---3--:R-:W-:Y:S01]  /*bb10*/  VIADD R2, R20, 0x1 ;  /* 0x0000000114027836 */ /* 0x008fe20000000000 */
[----:B------:R-:W-:Y:S01]  /*bb20*/  LEA R21, P1, R0, UR4, 0x1 ;  /* 0x0000000400157c11 */ /* 0x000fe2000f8208ff */
[C---:B------:R-:W-:Y:S01]  /*bb30*/  IMAD R3, R20.reuse, UR8, RZ ;  /* 0x0000000814037c24 */ /* 0x040fe2000f8e02ff */
[C---:B------:R-:W-:Y:S01]  /*bb40*/  ISETP.LT.AND P5, PT, R20.reuse, UR9, !P0 ;  /* 0x0000000914007c0c */ /* 0x040fe2000c7a1270 */
[----:B------:R-:W-:Y:S01]  /*bb50*/  VIADD R4, R20, 0x3 ;  /* 0x0000000314047836 */ /* 0x000fe20000000000 */
[----:B------:R-:W-:Y:S01]  /*bb60*/  ISETP.LT.AND P4, PT, R2, UR9, !P0 ;  /* 0x0000000902007c0c */ /* 0x000fe2000c781270 */
[----:B------:R-:W-:Y:S01]  /*bb70*/  VIADD R2, R20, 0x2 ;  /* 0x0000000214027836 */ /* 0x000fe20000000000 */
[----:B------:R-:W-:Y:S01]  /*bb80*/  LEA.HI.X.SX32 R23, R0, UR5, 0x1, P1 ;  /* 0x0000000500177c11 */ /* 0x000fe200088f0eff */
[C---:B------:R-:W-:Y:S01]  /*bb90*/  VIADD R0, R3.reuse, UR8 ;  /* 0x0000000803007c36 */ /* 0x040fe20008000000 */
[----:B------:R-:W-:Y:S01]  /*bba0*/  ISETP.LT.AND P2, PT, R4, UR9, !P0 ;  /* 0x0000000904007c0c */ /* 0x000fe2000c741270 */
[----:B------:R-:W-:Y:S01]  /*bbb0*/  VIADD R5, R20, 0x4 ;  /* 0x0000000414057836 */ /* 0x000fe20000000000 */
[----:B------:R-:W-:Y:S01]  /*bbc0*/  ISETP.LT.AND P3, PT, R2, UR9, !P0 ;  /* 0x0000000902007c0c */ /* 0x000fe2000c761270 */
[----:B------:R-:W-:Y:S01]  /*bbd0*/  VIADD R8, R0, UR8 ;  /* 0x0000000800087c36 */ /* 0x000fe20008000000 */
[CC--:B------:R-:W-:Y:S01]  /*bbe0*/  LEA R2, P1, R3.reuse, R21.reuse, 0x1 ;  /* 0x0000001503027211 */ /* 0x0c0fe200078208ff */
[----:B------:R-:W-:Y:S01]  /*bbf0*/  VIADD R7, R20, 0x5 ;  /* 0x0000000514077836 */ /* 0x000fe20000000000 */
[----:B------:R-:W-:Y:S01]  /*bc00*/  LEA R4, P6, R0, R21, 0x1 ;  /* 0x0000001500047211 */ /* 0x000fe200078c08ff */
[----:B0-----:R-:W-:Y:S01]  /*bc10*/  VIADD R10, R20, 0xa ;  /* 0x0000000a140a7836 */ /* 0x001fe20000000000 */
[----:B------:R-:W-:-:S02]  /*bc20*/  LEA.HI.X.SX32 R3, R3, R23, 0x1, P1 ;  /* 0x0000001703037211 */ /* 0x000fc400008f0eff */
[----:B------:R-:W-:Y:S02]  /*bc30*/  ISETP.LT.AND P1, PT, R5, UR9, !P0 ;  /* 0x0000000905007c0c */ /* 0x000fe4000c721270 */
[----:B------:R-:W-:Y:S01]  /*bc40*/  LEA.HI.X.SX32 R5, R0, R23, 0x1, P6 ;  /* 0x0000001700057211 */ /* 0x000fe200030f0eff */
[----:B------:R0:W-:Y:S01]  /*bc50*/  @P5 STG.E.U16 desc[UR6][R2.64], R12 ;  /* 0x0000000c02005986 */ /* 0x0001e2000c101506 */
[----:B------:R-:W-:Y:S01]  /*bc60*/  LEA R6, P6, R8, R21, 0x1 ;  /* 0x0000001508067211 */ /* 0x000fe200078c08ff */
[----:B------:R-:W-:Y:S01]  /*bc70*/  VIADD R0, R20, 0x6 ;  /* 0x0000000614007836 */ /* 0x000fe20000000000 */
[----:B------:R-:W-:Y:S01]  /*bc80*/  ISETP.LT.AND P5, PT, R7, UR9, !P0 ;  /* 0x0000000907007c0c */ /* 0x000fe2000c7a1270 */
[----:B------:R2:W-:Y:S01]  /*bc90*/  @P4 STG.E.U16 desc[UR6][R4.64], R11 ;  /* 0x0000000b04004986 */ /* 0x0005e2000c101506 */
[C---:B------:R-:W-:Y:S01]  /*bca0*/  LEA.HI.X.SX32 R7, R8.reuse, R23, 0x1, P6 ;  /* 0x0000001708077211 */ /* 0x040fe200030f0eff */
[----:B------:R-:W-:Y:S01]  /*bcb0*/  VIADD R8, R8, UR8 ;  /* 0x0000000808087c36 */ /* 0x000fe20008000000 */
[----:B------:R-:W-:-:S03]  /*bcc0*/  ISETP.LT.AND P4, PT, R0, UR9, !P0 ;  /* 0x0000000900007c0c */ /* 0x000fc6000c781270 */
[----:B------:R-:W-:Y:S01]  /*bcd0*/  VIADD R0, R8, UR8 ;  /* 0x0000000808007c36 */ /* 0x000fe20008000000 */
[----:B------:R3:W-:Y:S01]  /*bce0*/  @P3 STG.E.U16 desc[UR6][R6.64], R13 ;  /* 0x0000000d06003986 */ /* 0x0007e2000c101506 */
[----:B0-----:R-:W-:Y:S01]  /*bcf0*/  VIADD R3, R20, 0x7 ;  /* 0x0000000714037836 */ /* 0x001fe20000000000 */
[----:B------:R-:W-:Y:S01]  /*bd00*/  LEA R2, P6, R8, R21, 0x1 ;  /* 0x0000001508027211 */ /* 0x000fe200078c08ff */
[----:B--2---:R-:W-:-:S03]  /*bd10*/  VIADD R4, R20, 0x8 ;  /* 0x0000000814047836 */ /* 0x004fc60000000000 */
[----:B------:R-:W-:Y:S01]  /*bd20*/  ISETP.LT.AND P3, PT, R3, UR9, !P0 ;  /* 0x0000000903007c0c */ /* 0x000fe2000c761270 */
[----:B------:R-:W-:Y:S01]  /*bd30*/  VIADD R5, R0, UR8 ;  /* 0x0000000800057c36 */ /* 0x000fe20008000000 */
[----:B------:R-:W-:Y:S02]  /*bd40*/  LEA.HI.X.SX32 R3, R8, R23, 0x1, P6 ;  /* 0x0000001708037211 */ /* 0x000fe400030f0eff */
[----:B------:R-:W-:Y:S02]  /*bd50*/  LEA R8, P6, R0, R21, 0x1 ;  /* 0x0000001500087211 */ /* 0x000fe400078c08ff */
[----:B---3--:R-:W-:Y:S01]  /*bd60*/  PRMT R7, R13, 0x7632, R7 ;  /* 0x000076320d077816 */ /* 0x008fe20000000007 */
[----:B------:R-:W-:Y:S01]  /*bd70*/  VIADD R6, R20, 0x9 ;  /* 0x0000000914067836 */ /* 0x000fe20000000000 */
[----:B------:R-:W-:Y:S01]  /*bd80*/  LEA.HI.X.SX32 R9, R0, R23, 0x1, P6 ;  /* 0x0000001700097211 */ /* 0x000fe200030f0eff */
[----:B------:R-:W-:Y:S02]  /*bd90*/  VIADD R0, R5, UR8 ;  /* 0x0000000805007c36 */ /* 0x000fe40008000000 */
[----:B------:R0:W-:Y:S01]  /*bda0*/  @P2 STG.E.U16 desc[UR6][R2.64], R7 ;  /* 0x0000000702002986 */ /* 0x0001e2000c101506 */
[----:B------:R-:W-:-:S02]  /*bdb0*/  ISETP.LT.AND P2, PT, R4, UR9, !P0 ;  /* 0x0000000904007c0c */ /* 0x000fc4000c741270 */
[C---:B------:R-:W-:Y:S01]  /*bdc0*/  LEA R4, P6, R5.reuse, R21, 0x1 ;  /* 0x0000001505047211 */ /* 0x040fe200078c08ff */
[----:B------:R2:W-:Y:S01]  /*bdd0*/  @P1 STG.E.U16 desc[UR6][R8.64], R14 ;  /* 0x0000000e08001986 */ /* 0x0005e2000c101506 */
[----:B------:R-:W-:Y:S02]  /*bde0*/  ISETP.LT.AND P1, PT, R6, UR9, !P0 ;  /* 0x0000000906007c0c */ /* 0x000fe4000c721270 */
[----:B------:R-:W-:Y:S02]  /*bdf0*/  LEA.HI.X.SX32 R5, R5, R23, 0x1, P6 ;  /* 0x0000001705057211 */ /* 0x000fe400030f0eff */
[C---:B------:R-:W-:Y:S01]  /*be00*/  LEA R6, P6, R0.reuse, R21, 0x1 ;  /* 0x0000001500067211 */ /* 0x040fe200078c08ff */
[----:B0-----:R-:W-:-:S03]  /*be10*/  VIADD R3, R0, UR8 ;  /* 0x0000000800037c36 */ /* 0x001fc60008000000 */
[----:B------:R-:W-:Y:S02]  /*be20*/  LEA.HI.X.SX32 R7, R0, R23, 0x1, P6 ;  /* 0x0000001700077211 */ /* 0x000fe400030f0eff */
[----:B--2---:R-:W-:Y:S01]  /*be30*/  PRMT R9, R14, 0x7632, R9 ;  /* 0x000076320e097816 */ /* 0x004fe20000000009 */
[----:B------:R-:W-:Y:S01]  /*be40*/  VIADD R8, R20, 0xb ;  /* 0x0000000b14087836 */ /* 0x000fe20000000000 */
[C---:B------:R-:W-:Y:S01]  /*be50*/  LEA R2, P6, R3.reuse, R21, 0x1 ;  /* 0x0000001503027211 */ /* 0x040fe200078c08ff */
[C---:B------:R-:W-:Y:S02]  /*be60*/  VIADD R0, R3.reuse, UR8 ;  /* 0x0000000803007c36 */ /* 0x040fe40008000000 */
[----:B------:R0:W-:Y:S01]  /*be70*/  @P5 STG.E.U16 desc[UR6][R4.64], R9 ;  /* 0x0000000904005986 */ /* 0x0001e2000c101506 */
[----:B------:R-:W-:Y:S02]  /*be80*/  LEA.HI.X.SX32 R3, R3, R23, 0x1, P6 ;  /* 0x0000001703037211 */ /* 0x000fe400030f0eff */
[----:B------:R-:W-:Y:S01]  /*be90*/  ISETP.LT.AND P5, PT, R10, UR9, !P0 ;  /* 0x000000090a007c0c */ /* 0x000fe2000c7a1270 */
[----:B------:R2:W-:Y:S01]  /*bea0*/  @P4 STG.E.U16 desc[UR6][R6.64], R15 ;  /* 0x0000000f06004986 */ /* 0x0005e2000c101506 */
[----:B------:R-:W-:Y:S01]  /*beb0*/  ISETP.LT.AND P4, PT, R8, UR9, !P0 ;  /* 0x0000000908007c0c */ /* 0x000fe2000c781270 */
[----:B------:R-:W-:Y:S01]  /*bec0*/  VIADD R10, R20, 0xc ;  /* 0x0000000c140a7836 */ /* 0x000fe20000000000 */
[C---:B------:R-:W-:Y:S01]  /*bed0*/  LEA R8, P6, R0.reuse, R21, 0x1 ;  /* 0x0000001500087211 */ /* 0x040fe200078c08ff */
[----:B0-----:R-:W-:-:S03]  /*bee0*/  VIADD R5, R0, UR8 ;  /* 0x0000000800057c36 */ /* 0x001fc60008000000 */
[----:B------:R-:W-:Y:S02]  /*bef0*/  LEA.HI.X.SX32 R9, R0, R23, 0x1, P6 ;  /* 0x0000001700097211 */ /* 0x000fe400030f0eff */
[----:B--2---:R-:W-:Y:S01]  /*bf00*/  PRMT R7, R15, 0x7632, R7 ;  /* 0x000076320f077816 */ /* 0x004fe20000000007 */
[C---:B------:R-:W-:Y:S01]  /*bf10*/  VIADD R0, R5.reuse, UR8 ;  /* 0x0000000805007c36 */ /* 0x040fe20008000000 */
[C---:B------:R-:W-:Y:S01]  /*bf20*/  LEA R4, P6, R5.reuse, R21, 0x1 ;  /* 0x0000001505047211 */ /* 0x040fe200078c08ff */
[----:B------:R-:W-:Y:S02]  /*bf30*/  VIADD R6, R20, 0xd ;  /* 0x0000000d14067836 */ /* 0x000fe40000000000 */
[----:B------:R0:W-:Y:S01]  /*bf40*/  @P3 STG.E.U16 desc[UR6][R2.64], R7 ;  /* 0x0000000702003986 */ /* 0x0001e2000c101506 */
[----:B------:R-:W-:Y:S01]  /*bf50*/  ISETP.LT.AND P3, PT, R10, UR9, !P0 ;  /* 0x000000090a007c0c */ /* 0x000fe2000c761270 */
[----:B------:R-:W-:Y:S01]  /*bf60*/  VIADD R10, R0, UR8 ;  /* 0x00000008000a7c36 */ /* 0x000fe20008000000 */
[----:B------:R-:W-:Y:S01]  /*bf70*/  LEA.HI.X.SX32 R5, R5, R23, 0x1, P6 ;  /* 0x0000001705057211 */ /* 0x000fe200030f0eff */
[----:B-1----:R1:W-:Y:S01]  /*bf80*/  @P2 STG.E.U16 desc[UR6][R8.64], R16 ;  /* 0x0000001008002986 */ /* 0x0023e2000c101506 */
[----:B------:R-:W-:Y:S01]  /*bf90*/  ISETP.LT.AND P2, PT, R6, UR9, !P0 ;  /* 0x0000000906007c0c */ /* 0x000fe2000c741270 */
[----:B------:R-:W-:Y:S01]  /*bfa0*/  VIADD R11, R10, UR8 ;  /* 0x000000080a0b7c36 */ /* 0x000fe20008000000 */
[----:B------:R-:W-:Y:S01]  /*bfb0*/  LEA R6, P6, R0, R21, 0x1 ;  /* 0x0000001500067211 */ /* 0x000fe200078c08ff */
[----:B------:R-:W-:Y:S01]  /*bfc0*/  VIADD R15, R20, 0xe ;  /* 0x0000000e140f7836 */ /* 0x000fe20000000000 */
[----:B0-----:R-:W-:-:S02]  /*bfd0*/  PRMT R3, R16, 0x7632, R3 ;  /* 0x0000763210037816 */ /* 0x001fc40000000003 */
[----:B------:R-:W-:Y:S01]  /*bfe0*/  LEA.HI.X.SX32 R7, R0, R23, 0x1, P6 ;  /* 0x0000001700077211 */ /* 0x000fe200030f0eff */
[C---:B------:R-:W-:Y:S01]  /*bff0*/  VIADD R0, R11.reuse, UR8 ;  /* 0x000000080b007c36 */ /* 0x040fe20008000000 */
[CC--:B-1----:R-:W-:Y:S01]  /*c000*/  LEA R8, P6, R11.reuse, R21.reuse, 0x1 ;  /* 0x000000150b087211 */ /* 0x0c2fe200078c08ff */
[----:B------:R0:W-:Y:S01]  /*c010*/  @P1 STG.E.U16 desc[UR6][R4.64], R3 ;  /* 0x0000000304001986 */ /* 0x0001e2000c101506 */
[----:B------:R-:W-:Y:S01]  /*c020*/  LEA R2, P1, R10, R21, 0x1 ;  /* 0x000000150a027211 */ /* 0x000fe200078208ff */
[----:B------:R-:W-:Y:S01]  /*c030*/  VIADD R13, R0, UR8 ;  /* 0x00000008000d7c36 */ /* 0x000fe20008000000 */
[-C--:B------:R-:W-:Y:S01]  /*c040*/  LEA.HI.X.SX32 R9, R11, R23.reuse, 0x1, P6 ;  /* 0x000000170b097211 */ /* 0x080fe200030f0eff */
[----:B------:R-:W-:Y:S01]  /*c050*/  VIADD R16, R20, 0xf ;  /* 0x0000000f14107836 */ /* 0x000fe20000000000 */
[----:B------:R1:W-:Y:S01]  /*c060*/  @P5 STG.E.U16 desc[UR6][R6.64], R17 ;  /* 0x0000001106005986 */ /* 0x0003e2000c101506 */
[----:B------:R-:W-:Y:S01]  /*c070*/  VIADD R14, R13, UR8 ;  /* 0x000000080d0e7c36 */ /* 0x000fe20008000000 */
[----:B0-----:R-:W-:-:S02]  /*c080*/  LEA.HI.X.SX32 R3, R10, R23, 0x1, P1 ;  /* 0x000000170a037211 */ /* 0x001fc400008f0eff */
[CC--:B------:R-:W-:Y:S02]  /*c090*/  LEA R4, P1, R13.reuse, R21.reuse, 0x1 ;  /* 0x000000150d047211 */ /* 0x0c0fe400078208ff */
[----:B------:R-:W-:Y:S02]  /*c0a0*/  LEA R10, P6, R0, R21, 0x1 ;  /* 0x00000015000a7211 */ /* 0x000fe400078c08ff */
[-C--:B------:R-:W-:Y:S02]  /*c0b0*/  LEA.HI.X.SX32 R5, R13, R23.reuse, 0x1, P1 ;  /* 0x000000170d057211 */ /* 0x080fe400008f0eff */
[----:B------:R-:W-:Y:S02]  /*c0c0*/  ISETP.LT.AND P1, PT, R15, UR9, !P0 ;  /* 0x000000090f007c0c */ /* 0x000fe4000c721270 */
[----:B------:R-:W-:Y:S02]  /*c0d0*/  ISETP.LT.AND P0, PT, R16, UR9, !P0 ;  /* 0x0000000910007c0c */ /* 0x000fe4000c701270 */
[----:B------:R-:W-:-:S02]  /*c0e0*/  LEA.HI.X.SX32 R11, R0, R23, 0x1, P6 ;  /* 0x00000017000b7211 */ /* 0x000fc400030f0eff */
[----:B------:R-:W-:Y:S02]  /*c0f0*/  PRMT R0, R17, 0x7632, R0 ;  /* 0x0000763211007816 */ /* 0x000fe40000000000 */
[----:B-1----:R-:W-:Y:S02]  /*c100*/  PRMT R7, R18, 0x7632, R7 ;  /* 0x0000763212077816 */ /* 0x002fe40000000007 */
[C---:B------:R-:W-:Y:S01]  /*c110*/  LEA R12, P6, R14.reuse, R21, 0x1 ;  /* 0x000000150e0c7211 */ /* 0x040fe200078c08ff */
[----:B------:R0:W-:Y:S03]  /*c120*/  @P4 STG.E.U16 desc[UR6][R2.64], R0 ;  /* 0x0000000002004986 */ /* 0x0001e6000c101506 */
[----:B------:R-:W-:Y:S01]  /*c130*/  LEA.HI.X.SX32 R13, R14, R23, 0x1, P6 ;  /* 0x000000170e0d7211 */ /* 0x000fe200030f0eff */
[----:B------:R0:W-:Y:S04]  /*c140*/  @P3 STG.E.U16 desc[UR6][R8.64], R18 ;  /* 0x0000001208003986 */ /* 0x0001e8000c101506 */
[----:B------:R0:W-:Y:S04]  /*c150*/  @P2 STG.E.U16 desc[UR6][R10.64], R7 ;  /* 0x000000070a002986 */ /* 0x0001e8000c101506 */
[----:B------:R0:W-:Y:S01]  /*c160*/  @P1 STG.E.U16 desc[UR6][R4.64], R19 ;  /* 0x0000001304001986 */ /* 0x0001e2000c101506 */
[----:B------:R-:W-:Y:S05]  /*c170*/  @!P0 EXIT ;  /* 0x000000000000894d */ /* 0x000fea0003800000 */
[----:B------:R-:W-:-:S05]  /*c180*/  PRMT R6, R19, 0x7632, R6 ;  /* 0x0000763213067816 */ /* 0x000fca0000000006 */
[----:B------:R-:W-:Y:S01]  /*c190*/  STG.E.U16 desc[UR6][R12.64], R6 ;  /* 0x000000060c007986 */ /* 0x000fe2000c101506 */
[----:B------:R-:W-:Y:S05]  /*c1a0*/  EXIT ;  /* 0x000000000000794d */ /* 0x000fea0003800000 */
.L_x_2:
[----:B------:R-:W-:-:S00]  /*c1b0*/  BRA `(.L_x_2) ;  /* 0xfffffffc00fc7947 */ /* 0x000fc0000383ffff */
[----:B------:R-:W-:-:S00]  /*c1c0*/  NOP ;  /* 0x0000000000007918 */ /* 0x000fc00000000000 */
        /* <DEDUP_REMOVED lines=11> */
.L_x_3:


//--------------------- .nv.shared.matmul_kernel  --------------------------
	.section	.nv.shared.matmul_kernel,"aw",@nobits
	.sectionflags	@""
	.align	16
	.zero		1024


//--------------------- .nv.shared.reserved.0     --------------------------
	.section	.nv.shared.reserved.0,"aw",@nobits
	.weak		__nv_reservedSMEM_offset_0_alias
	.size		__nv_reservedSMEM_offset_0_alias, 0, 0
	.other		__nv_reservedSMEM_offset_0_alias,@"STO_CUDA_RESERVED_SHARED STV_DEFAULT"
__nv_reservedSMEM_offset_0_alias:
	.zero		0


//--------------------- .nv.constant0.matmul_kernel --------------------------
	.section	.nv.constant0.matmul_kernel,"a",@progbits
	.sectionflags	@""
	.align	4
.nv.constant0.matmul_kernel:
	.zero		608


//--------------------- SYMBOLS --------------------------

	.type		.nv.reservedSmem.offset0,@object
	.size		.nv.reservedSmem.offset0,0x4
